//
// Generated by NVIDIA NVVM Compiler
//
// Compiler Build ID: CL-36424714
// Cuda compilation tools, release 13.0, V13.0.88
// Based on NVVM 20.0.0
//

.version 9.0
.target sm_100
.address_size 64

	// .globl	_Z18sgemm_naive_kernelILi32ELi32ELi32EEvPfS0_S0_

.visible .entry _Z18sgemm_naive_kernelILi32ELi32ELi32EEvPfS0_S0_(
	.param .u64 .ptr .align 1 _Z18sgemm_naive_kernelILi32ELi32ELi32EEvPfS0_S0__param_0,
	.param .u64 .ptr .align 1 _Z18sgemm_naive_kernelILi32ELi32ELi32EEvPfS0_S0__param_1,
	.param .u64 .ptr .align 1 _Z18sgemm_naive_kernelILi32ELi32ELi32EEvPfS0_S0__param_2
)
{
	.reg .pred 	%p<2>;
	.reg .b32 	%r<6>;
	.reg .b32 	%f<97>;
	.reg .b64 	%rd<14>;

	ld.param.u64 	%rd1, [_Z18sgemm_naive_kernelILi32ELi32ELi32EEvPfS0_S0__param_0];
	ld.param.u64 	%rd2, [_Z18sgemm_naive_kernelILi32ELi32ELi32EEvPfS0_S0__param_1];
	ld.param.u64 	%rd3, [_Z18sgemm_naive_kernelILi32ELi32ELi32EEvPfS0_S0__param_2];
	mov.u32 	%r2, %ctaid.x;
	mov.u32 	%r3, %ntid.x;
	mov.u32 	%r4, %tid.x;
	mad.lo.s32 	%r1, %r2, %r3, %r4;
	setp.gt.s32 	%p1, %r1, 1023;
	@%p1 bra 	$L__BB0_2;
	cvta.to.global.u64 	%rd4, %rd3;
	cvta.to.global.u64 	%rd5, %rd1;
	cvta.to.global.u64 	%rd6, %rd2;
	mul.wide.s32 	%rd7, %r1, 4;
	and.b64  	%rd8, %rd7, -128;
	add.s64 	%rd9, %rd5, %rd8;
	ld.global.nc.f32 	%f1, [%rd9];
	shl.b32 	%r5, %r1, 2;
	cvt.u64.u32 	%rd10, %r5;
	and.b64  	%rd11, %rd10, 124;
	add.s64 	%rd12, %rd6, %rd11;
	ld.global.nc.f32 	%f2, [%rd12];
	fma.rn.f32 	%f3, %f1, %f2, 0f00000000;
	ld.global.nc.f32 	%f4, [%rd9+4];
	ld.global.nc.f32 	%f5, [%rd12+128];
	fma.rn.f32 	%f6, %f4, %f5, %f3;
	ld.global.nc.f32 	%f7, [%rd9+8];
	ld.global.nc.f32 	%f8, [%rd12+256];
	fma.rn.f32 	%f9, %f7, %f8, %f6;
	ld.global.nc.f32 	%f10, [%rd9+12];
	ld.global.nc.f32 	%f11, [%rd12+384];
	fma.rn.f32 	%f12, %f10, %f11, %f9;
	ld.global.nc.f32 	%f13, [%rd9+16];
	ld.global.nc.f32 	%f14, [%rd12+512];
	fma.rn.f32 	%f15, %f13, %f14, %f12;
	ld.global.nc.f32 	%f16, [%rd9+20];
	ld.global.nc.f32 	%f17, [%rd12+640];
	fma.rn.f32 	%f18, %f16, %f17, %f15;
	ld.global.nc.f32 	%f19, [%rd9+24];
	ld.global.nc.f32 	%f20, [%rd12+768];
	fma.rn.f32 	%f21, %f19, %f20, %f18;
	ld.global.nc.f32 	%f22, [%rd9+28];
	ld.global.nc.f32 	%f23, [%rd12+896];
	fma.rn.f32 	%f24, %f22, %f23, %f21;
	ld.global.nc.f32 	%f25, [%rd9+32];
	ld.global.nc.f32 	%f26, [%rd12+1024];
	fma.rn.f32 	%f27, %f25, %f26, %f24;
	ld.global.nc.f32 	%f28, [%rd9+36];
	ld.global.nc.f32 	%f29, [%rd12+1152];
	fma.rn.f32 	%f30, %f28, %f29, %f27;
	ld.global.nc.f32 	%f31, [%rd9+40];
	ld.global.nc.f32 	%f32, [%rd12+1280];
	fma.rn.f32 	%f33, %f31, %f32, %f30;
	ld.global.nc.f32 	%f34, [%rd9+44];
	ld.global.nc.f32 	%f35, [%rd12+1408];
	fma.rn.f32 	%f36, %f34, %f35, %f33;
	ld.global.nc.f32 	%f37, [%rd9+48];
	ld.global.nc.f32 	%f38, [%rd12+1536];
	fma.rn.f32 	%f39, %f37, %f38, %f36;
	ld.global.nc.f32 	%f40, [%rd9+52];
	ld.global.nc.f32 	%f41, [%rd12+1664];
	fma.rn.f32 	%f42, %f40, %f41, %f39;
	ld.global.nc.f32 	%f43, [%rd9+56];
	ld.global.nc.f32 	%f44, [%rd12+1792];
	fma.rn.f32 	%f45, %f43, %f44, %f42;
	ld.global.nc.f32 	%f46, [%rd9+60];
	ld.global.nc.f32 	%f47, [%rd12+1920];
	fma.rn.f32 	%f48, %f46, %f47, %f45;
	ld.global.nc.f32 	%f49, [%rd9+64];
	ld.global.nc.f32 	%f50, [%rd12+2048];
	fma.rn.f32 	%f51, %f49, %f50, %f48;
	ld.global.nc.f32 	%f52, [%rd9+68];
	ld.global.nc.f32 	%f53, [%rd12+2176];
	fma.rn.f32 	%f54, %f52, %f53, %f51;
	ld.global.nc.f32 	%f55, [%rd9+72];
	ld.global.nc.f32 	%f56, [%rd12+2304];
	fma.rn.f32 	%f57, %f55, %f56, %f54;
	ld.global.nc.f32 	%f58, [%rd9+76];
	ld.global.nc.f32 	%f59, [%rd12+2432];
	fma.rn.f32 	%f60, %f58, %f59, %f57;
	ld.global.nc.f32 	%f61, [%rd9+80];
	ld.global.nc.f32 	%f62, [%rd12+2560];
	fma.rn.f32 	%f63, %f61, %f62, %f60;
	ld.global.nc.f32 	%f64, [%rd9+84];
	ld.global.nc.f32 	%f65, [%rd12+2688];
	fma.rn.f32 	%f66, %f64, %f65, %f63;
	ld.global.nc.f32 	%f67, [%rd9+88];
	ld.global.nc.f32 	%f68, [%rd12+2816];
	fma.rn.f32 	%f69, %f67, %f68, %f66;
	ld.global.nc.f32 	%f70, [%rd9+92];
	ld.global.nc.f32 	%f71, [%rd12+2944];
	fma.rn.f32 	%f72, %f70, %f71, %f69;
	ld.global.nc.f32 	%f73, [%rd9+96];
	ld.global.nc.f32 	%f74, [%rd12+3072];
	fma.rn.f32 	%f75, %f73, %f74, %f72;
	ld.global.nc.f32 	%f76, [%rd9+100];
	ld.global.nc.f32 	%f77, [%rd12+3200];
	fma.rn.f32 	%f78, %f76, %f77, %f75;
	ld.global.nc.f32 	%f79, [%rd9+104];
	ld.global.nc.f32 	%f80, [%rd12+3328];
	fma.rn.f32 	%f81, %f79, %f80, %f78;
	ld.global.nc.f32 	%f82, [%rd9+108];
	ld.global.nc.f32 	%f83, [%rd12+3456];
	fma.rn.f32 	%f84, %f82, %f83, %f81;
	ld.global.nc.f32 	%f85, [%rd9+112];
	ld.global.nc.f32 	%f86, [%rd12+3584];
	fma.rn.f32 	%f87, %f85, %f86, %f84;
	ld.global.nc.f32 	%f88, [%rd9+116];
	ld.global.nc.f32 	%f89, [%rd12+3712];
	fma.rn.f32 	%f90, %f88, %f89, %f87;
	ld.global.nc.f32 	%f91, [%rd9+120];
	ld.global.nc.f32 	%f92, [%rd12+3840];
	fma.rn.f32 	%f93, %f91, %f92, %f90;
	ld.global.nc.f32 	%f94, [%rd9+124];
	ld.global.nc.f32 	%f95, [%rd12+3968];
	fma.rn.f32 	%f96, %f94, %f95, %f93;
	add.s64 	%rd13, %rd4, %rd7;
	st.global.f32 	[%rd13], %f96;
$L__BB0_2:
	ret;

}
	// .globl	_Z18sgemm_naive_kernelILi128ELi128ELi128EEvPfS0_S0_
.visible .entry _Z18sgemm_naive_kernelILi128ELi128ELi128EEvPfS0_S0_(
	.param .u64 .ptr .align 1 _Z18sgemm_naive_kernelILi128ELi128ELi128EEvPfS0_S0__param_0,
	.param .u64 .ptr .align 1 _Z18sgemm_naive_kernelILi128ELi128ELi128EEvPfS0_S0__param_1,
	.param .u64 .ptr .align 1 _Z18sgemm_naive_kernelILi128ELi128ELi128EEvPfS0_S0__param_2
)
{
	.reg .pred 	%p<2>;
	.reg .b32 	%r<6>;
	.reg .b32 	%f<385>;
	.reg .b64 	%rd<14>;

	ld.param.u64 	%rd1, [_Z18sgemm_naive_kernelILi128ELi128ELi128EEvPfS0_S0__param_0];
	ld.param.u64 	%rd2, [_Z18sgemm_naive_kernelILi128ELi128ELi128EEvPfS0_S0__param_1];
	ld.param.u64 	%rd3, [_Z18sgemm_naive_kernelILi128ELi128ELi128EEvPfS0_S0__param_2];
	mov.u32 	%r2, %ctaid.x;
	mov.u32 	%r3, %ntid.x;
	mov.u32 	%r4, %tid.x;
	mad.lo.s32 	%r1, %r2, %r3, %r4;
	setp.gt.s32 	%p1, %r1, 16383;
	@%p1 bra 	$L__BB1_2;
	cvta.to.global.u64 	%rd4, %rd1;
	cvta.to.global.u64 	%rd5, %rd2;
	cvta.to.global.u64 	%rd6, %rd3;
	mul.wide.s32 	%rd7, %r1, 4;
	and.b64  	%rd8, %rd7, -512;
	add.s64 	%rd9, %rd4, %rd8;
	ld.global.nc.f32 	%f1, [%rd9];
	shl.b32 	%r5, %r1, 2;
	cvt.u64.u32 	%rd10, %r5;
	and.b64  	%rd11, %rd10, 508;
	add.s64 	%rd12, %rd5, %rd11;
	ld.global.nc.f32 	%f2, [%rd12];
	fma.rn.f32 	%f3, %f1, %f2, 0f00000000;
	ld.global.nc.f32 	%f4, [%rd9+4];
	ld.global.nc.f32 	%f5, [%rd12+512];
	fma.rn.f32 	%f6, %f4, %f5, %f3;
	ld.global.nc.f32 	%f7, [%rd9+8];
	ld.global.nc.f32 	%f8, [%rd12+1024];
	fma.rn.f32 	%f9, %f7, %f8, %f6;
	ld.global.nc.f32 	%f10, [%rd9+12];
	ld.global.nc.f32 	%f11, [%rd12+1536];
	fma.rn.f32 	%f12, %f10, %f11, %f9;
	ld.global.nc.f32 	%f13, [%rd9+16];
	ld.global.nc.f32 	%f14, [%rd12+2048];
	fma.rn.f32 	%f15, %f13, %f14, %f12;
	ld.global.nc.f32 	%f16, [%rd9+20];
	ld.global.nc.f32 	%f17, [%rd12+2560];
	fma.rn.f32 	%f18, %f16, %f17, %f15;
	ld.global.nc.f32 	%f19, [%rd9+24];
	ld.global.nc.f32 	%f20, [%rd12+3072];
	fma.rn.f32 	%f21, %f19, %f20, %f18;
	ld.global.nc.f32 	%f22, [%rd9+28];
	ld.global.nc.f32 	%f23, [%rd12+3584];
	fma.rn.f32 	%f24, %f22, %f23, %f21;
	ld.global.nc.f32 	%f25, [%rd9+32];
	ld.global.nc.f32 	%f26, [%rd12+4096];
	fma.rn.f32 	%f27, %f25, %f26, %f24;
	ld.global.nc.f32 	%f28, [%rd9+36];
	ld.global.nc.f32 	%f29, [%rd12+4608];
	fma.rn.f32 	%f30, %f28, %f29, %f27;
	ld.global.nc.f32 	%f31, [%rd9+40];
	ld.global.nc.f32 	%f32, [%rd12+5120];
	fma.rn.f32 	%f33, %f31, %f32, %f30;
	ld.global.nc.f32 	%f34, [%rd9+44];
	ld.global.nc.f32 	%f35, [%rd12+5632];
	fma.rn.f32 	%f36, %f34, %f35, %f33;
	ld.global.nc.f32 	%f37, [%rd9+48];
	ld.global.nc.f32 	%f38, [%rd12+6144];
	fma.rn.f32 	%f39, %f37, %f38, %f36;
	ld.global.nc.f32 	%f40, [%rd9+52];
	ld.global.nc.f32 	%f41, [%rd12+6656];
	fma.rn.f32 	%f42, %f40, %f41, %f39;
	ld.global.nc.f32 	%f43, [%rd9+56];
	ld.global.nc.f32 	%f44, [%rd12+7168];
	fma.rn.f32 	%f45, %f43, %f44, %f42;
	ld.global.nc.f32 	%f46, [%rd9+60];
	ld.global.nc.f32 	%f47, [%rd12+7680];
	fma.rn.f32 	%f48, %f46, %f47, %f45;
	ld.global.nc.f32 	%f49, [%rd9+64];
	ld.global.nc.f32 	%f50, [%rd12+8192];
	fma.rn.f32 	%f51, %f49, %f50, %f48;
	ld.global.nc.f32 	%f52, [%rd9+68];
	ld.global.nc.f32 	%f53, [%rd12+8704];
	fma.rn.f32 	%f54, %f52, %f53, %f51;
	ld.global.nc.f32 	%f55, [%rd9+72];
	ld.global.nc.f32 	%f56, [%rd12+9216];
	fma.rn.f32 	%f57, %f55, %f56, %f54;
	ld.global.nc.f32 	%f58, [%rd9+76];
	ld.global.nc.f32 	%f59, [%rd12+9728];
	fma.rn.f32 	%f60, %f58, %f59, %f57;
	ld.global.nc.f32 	%f61, [%rd9+80];
	ld.global.nc.f32 	%f62, [%rd12+10240];
	fma.rn.f32 	%f63, %f61, %f62, %f60;
	ld.global.nc.f32 	%f64, [%rd9+84];
	ld.global.nc.f32 	%f65, [%rd12+10752];
	fma.rn.f32 	%f66, %f64, %f65, %f63;
	ld.global.nc.f32 	%f67, [%rd9+88];
	ld.global.nc.f32 	%f68, [%rd12+11264];
	fma.rn.f32 	%f69, %f67, %f68, %f66;
	ld.global.nc.f32 	%f70, [%rd9+92];
	ld.global.nc.f32 	%f71, [%rd12+11776];
	fma.rn.f32 	%f72, %f70, %f71, %f69;
	ld.global.nc.f32 	%f73, [%rd9+96];
	ld.global.nc.f32 	%f74, [%rd12+12288];
	fma.rn.f32 	%f75, %f73, %f74, %f72;
	ld.global.nc.f32 	%f76, [%rd9+100];
	ld.global.nc.f32 	%f77, [%rd12+12800];
	fma.rn.f32 	%f78, %f76, %f77, %f75;
	ld.global.nc.f32 	%f79, [%rd9+104];
	ld.global.nc.f32 	%f80, [%rd12+13312];
	fma.rn.f32 	%f81, %f79, %f80, %f78;
	ld.global.nc.f32 	%f82, [%rd9+108];
	ld.global.nc.f32 	%f83, [%rd12+13824];
	fma.rn.f32 	%f84, %f82, %f83, %f81;
	ld.global.nc.f32 	%f85, [%rd9+112];
	ld.global.nc.f32 	%f86, [%rd12+14336];
	fma.rn.f32 	%f87, %f85, %f86, %f84;
	ld.global.nc.f32 	%f88, [%rd9+116];
	ld.global.nc.f32 	%f89, [%rd12+14848];
	fma.rn.f32 	%f90, %f88, %f89, %f87;
	ld.global.nc.f32 	%f91, [%rd9+120];
	ld.global.nc.f32 	%f92, [%rd12+15360];
	fma.rn.f32 	%f93, %f91, %f92, %f90;
	ld.global.nc.f32 	%f94, [%rd9+124];
	ld.global.nc.f32 	%f95, [%rd12+15872];
	fma.rn.f32 	%f96, %f94, %f95, %f93;
	ld.global.nc.f32 	%f97, [%rd9+128];
	ld.global.nc.f32 	%f98, [%rd12+16384];
	fma.rn.f32 	%f99, %f97, %f98, %f96;
	ld.global.nc.f32 	%f100, [%rd9+132];
	ld.global.nc.f32 	%f101, [%rd12+16896];
	fma.rn.f32 	%f102, %f100, %f101, %f99;
	ld.global.nc.f32 	%f103, [%rd9+136];
	ld.global.nc.f32 	%f104, [%rd12+17408];
	fma.rn.f32 	%f105, %f103, %f104, %f102;
	ld.global.nc.f32 	%f106, [%rd9+140];
	ld.global.nc.f32 	%f107, [%rd12+17920];
	fma.rn.f32 	%f108, %f106, %f107, %f105;
	ld.global.nc.f32 	%f109, [%rd9+144];
	ld.global.nc.f32 	%f110, [%rd12+18432];
	fma.rn.f32 	%f111, %f109, %f110, %f108;
	ld.global.nc.f32 	%f112, [%rd9+148];
	ld.global.nc.f32 	%f113, [%rd12+18944];
	fma.rn.f32 	%f114, %f112, %f113, %f111;
	ld.global.nc.f32 	%f115, [%rd9+152];
	ld.global.nc.f32 	%f116, [%rd12+19456];
	fma.rn.f32 	%f117, %f115, %f116, %f114;
	ld.global.nc.f32 	%f118, [%rd9+156];
	ld.global.nc.f32 	%f119, [%rd12+19968];
	fma.rn.f32 	%f120, %f118, %f119, %f117;
	ld.global.nc.f32 	%f121, [%rd9+160];
	ld.global.nc.f32 	%f122, [%rd12+20480];
	fma.rn.f32 	%f123, %f121, %f122, %f120;
	ld.global.nc.f32 	%f124, [%rd9+164];
	ld.global.nc.f32 	%f125, [%rd12+20992];
	fma.rn.f32 	%f126, %f124, %f125, %f123;
	ld.global.nc.f32 	%f127, [%rd9+168];
	ld.global.nc.f32 	%f128, [%rd12+21504];
	fma.rn.f32 	%f129, %f127, %f128, %f126;
	ld.global.nc.f32 	%f130, [%rd9+172];
	ld.global.nc.f32 	%f131, [%rd12+22016];
	fma.rn.f32 	%f132, %f130, %f131, %f129;
	ld.global.nc.f32 	%f133, [%rd9+176];
	ld.global.nc.f32 	%f134, [%rd12+22528];
	fma.rn.f32 	%f135, %f133, %f134, %f132;
	ld.global.nc.f32 	%f136, [%rd9+180];
	ld.global.nc.f32 	%f137, [%rd12+23040];
	fma.rn.f32 	%f138, %f136, %f137, %f135;
	ld.global.nc.f32 	%f139, [%rd9+184];
	ld.global.nc.f32 	%f140, [%rd12+23552];
	fma.rn.f32 	%f141, %f139, %f140, %f138;
	ld.global.nc.f32 	%f142, [%rd9+188];
	ld.global.nc.f32 	%f143, [%rd12+24064];
	fma.rn.f32 	%f144, %f142, %f143, %f141;
	ld.global.nc.f32 	%f145, [%rd9+192];
	ld.global.nc.f32 	%f146, [%rd12+24576];
	fma.rn.f32 	%f147, %f145, %f146, %f144;
	ld.global.nc.f32 	%f148, [%rd9+196];
	ld.global.nc.f32 	%f149, [%rd12+25088];
	fma.rn.f32 	%f150, %f148, %f149, %f147;
	ld.global.nc.f32 	%f151, [%rd9+200];
	ld.global.nc.f32 	%f152, [%rd12+25600];
	fma.rn.f32 	%f153, %f151, %f152, %f150;
	ld.global.nc.f32 	%f154, [%rd9+204];
	ld.global.nc.f32 	%f155, [%rd12+26112];
	fma.rn.f32 	%f156, %f154, %f155, %f153;
	ld.global.nc.f32 	%f157, [%rd9+208];
	ld.global.nc.f32 	%f158, [%rd12+26624];
	fma.rn.f32 	%f159, %f157, %f158, %f156;
	ld.global.nc.f32 	%f160, [%rd9+212];
	ld.global.nc.f32 	%f161, [%rd12+27136];
	fma.rn.f32 	%f162, %f160, %f161, %f159;
	ld.global.nc.f32 	%f163, [%rd9+216];
	ld.global.nc.f32 	%f164, [%rd12+27648];
	fma.rn.f32 	%f165, %f163, %f164, %f162;
	ld.global.nc.f32 	%f166, [%rd9+220];
	ld.global.nc.f32 	%f167, [%rd12+28160];
	fma.rn.f32 	%f168, %f166, %f167, %f165;
	ld.global.nc.f32 	%f169, [%rd9+224];
	ld.global.nc.f32 	%f170, [%rd12+28672];
	fma.rn.f32 	%f171, %f169, %f170, %f168;
	ld.global.nc.f32 	%f172, [%rd9+228];
	ld.global.nc.f32 	%f173, [%rd12+29184];
	fma.rn.f32 	%f174, %f172, %f173, %f171;
	ld.global.nc.f32 	%f175, [%rd9+232];
	ld.global.nc.f32 	%f176, [%rd12+29696];
	fma.rn.f32 	%f177, %f175, %f176, %f174;
	ld.global.nc.f32 	%f178, [%rd9+236];
	ld.global.nc.f32 	%f179, [%rd12+30208];
	fma.rn.f32 	%f180, %f178, %f179, %f177;
	ld.global.nc.f32 	%f181, [%rd9+240];
	ld.global.nc.f32 	%f182, [%rd12+30720];
	fma.rn.f32 	%f183, %f181, %f182, %f180;
	ld.global.nc.f32 	%f184, [%rd9+244];
	ld.global.nc.f32 	%f185, [%rd12+31232];
	fma.rn.f32 	%f186, %f184, %f185, %f183;
	ld.global.nc.f32 	%f187, [%rd9+248];
	ld.global.nc.f32 	%f188, [%rd12+31744];
	fma.rn.f32 	%f189, %f187, %f188, %f186;
	ld.global.nc.f32 	%f190, [%rd9+252];
	ld.global.nc.f32 	%f191, [%rd12+32256];
	fma.rn.f32 	%f192, %f190, %f191, %f189;
	ld.global.nc.f32 	%f193, [%rd9+256];
	ld.global.nc.f32 	%f194, [%rd12+32768];
	fma.rn.f32 	%f195, %f193, %f194, %f192;
	ld.global.nc.f32 	%f196, [%rd9+260];
	ld.global.nc.f32 	%f197, [%rd12+33280];
	fma.rn.f32 	%f198, %f196, %f197, %f195;
	ld.global.nc.f32 	%f199, [%rd9+264];
	ld.global.nc.f32 	%f200, [%rd12+33792];
	fma.rn.f32 	%f201, %f199, %f200, %f198;
	ld.global.nc.f32 	%f202, [%rd9+268];
	ld.global.nc.f32 	%f203, [%rd12+34304];
	fma.rn.f32 	%f204, %f202, %f203, %f201;
	ld.global.nc.f32 	%f205, [%rd9+272];
	ld.global.nc.f32 	%f206, [%rd12+34816];
	fma.rn.f32 	%f207, %f205, %f206, %f204;
	ld.global.nc.f32 	%f208, [%rd9+276];
	ld.global.nc.f32 	%f209, [%rd12+35328];
	fma.rn.f32 	%f210, %f208, %f209, %f207;
	ld.global.nc.f32 	%f211, [%rd9+280];
	ld.global.nc.f32 	%f212, [%rd12+35840];
	fma.rn.f32 	%f213, %f211, %f212, %f210;
	ld.global.nc.f32 	%f214, [%rd9+284];
	ld.global.nc.f32 	%f215, [%rd12+36352];
	fma.rn.f32 	%f216, %f214, %f215, %f213;
	ld.global.nc.f32 	%f217, [%rd9+288];
	ld.global.nc.f32 	%f218, [%rd12+36864];
	fma.rn.f32 	%f219, %f217, %f218, %f216;
	ld.global.nc.f32 	%f220, [%rd9+292];
	ld.global.nc.f32 	%f221, [%rd12+37376];
	fma.rn.f32 	%f222, %f220, %f221, %f219;
	ld.global.nc.f32 	%f223, [%rd9+296];
	ld.global.nc.f32 	%f224, [%rd12+37888];
	fma.rn.f32 	%f225, %f223, %f224, %f222;
	ld.global.nc.f32 	%f226, [%rd9+300];
	ld.global.nc.f32 	%f227, [%rd12+38400];
	fma.rn.f32 	%f228, %f226, %f227, %f225;
	ld.global.nc.f32 	%f229, [%rd9+304];
	ld.global.nc.f32 	%f230, [%rd12+38912];
	fma.rn.f32 	%f231, %f229, %f230, %f228;
	ld.global.nc.f32 	%f232, [%rd9+308];
	ld.global.nc.f32 	%f233, [%rd12+39424];
	fma.rn.f32 	%f234, %f232, %f233, %f231;
	ld.global.nc.f32 	%f235, [%rd9+312];
	ld.global.nc.f32 	%f236, [%rd12+39936];
	fma.rn.f32 	%f237, %f235, %f236, %f234;
	ld.global.nc.f32 	%f238, [%rd9+316];
	ld.global.nc.f32 	%f239, [%rd12+40448];
	fma.rn.f32 	%f240, %f238, %f239, %f237;
	ld.global.nc.f32 	%f241, [%rd9+320];
	ld.global.nc.f32 	%f242, [%rd12+40960];
	fma.rn.f32 	%f243, %f241, %f242, %f240;
	ld.global.nc.f32 	%f244, [%rd9+324];
	ld.global.nc.f32 	%f245, [%rd12+41472];
	fma.rn.f32 	%f246, %f244, %f245, %f243;
	ld.global.nc.f32 	%f247, [%rd9+328];
	ld.global.nc.f32 	%f248, [%rd12+41984];
	fma.rn.f32 	%f249, %f247, %f248, %f246;
	ld.global.nc.f32 	%f250, [%rd9+332];
	ld.global.nc.f32 	%f251, [%rd12+42496];
	fma.rn.f32 	%f252, %f250, %f251, %f249;
	ld.global.nc.f32 	%f253, [%rd9+336];
	ld.global.nc.f32 	%f254, [%rd12+43008];
	fma.rn.f32 	%f255, %f253, %f254, %f252;
	ld.global.nc.f32 	%f256, [%rd9+340];
	ld.global.nc.f32 	%f257, [%rd12+43520];
	fma.rn.f32 	%f258, %f256, %f257, %f255;
	ld.global.nc.f32 	%f259, [%rd9+344];
	ld.global.nc.f32 	%f260, [%rd12+44032];
	fma.rn.f32 	%f261, %f259, %f260, %f258;
	ld.global.nc.f32 	%f262, [%rd9+348];
	ld.global.nc.f32 	%f263, [%rd12+44544];
	fma.rn.f32 	%f264, %f262, %f263, %f261;
	ld.global.nc.f32 	%f265, [%rd9+352];
	ld.global.nc.f32 	%f266, [%rd12+45056];
	fma.rn.f32 	%f267, %f265, %f266, %f264;
	ld.global.nc.f32 	%f268, [%rd9+356];
	ld.global.nc.f32 	%f269, [%rd12+45568];
	fma.rn.f32 	%f270, %f268, %f269, %f267;
	ld.global.nc.f32 	%f271, [%rd9+360];
	ld.global.nc.f32 	%f272, [%rd12+46080];
	fma.rn.f32 	%f273, %f271, %f272, %f270;
	ld.global.nc.f32 	%f274, [%rd9+364];
	ld.global.nc.f32 	%f275, [%rd12+46592];
	fma.rn.f32 	%f276, %f274, %f275, %f273;
	ld.global.nc.f32 	%f277, [%rd9+368];
	ld.global.nc.f32 	%f278, [%rd12+47104];
	fma.rn.f32 	%f279, %f277, %f278, %f276;
	ld.global.nc.f32 	%f280, [%rd9+372];
	ld.global.nc.f32 	%f281, [%rd12+47616];
	fma.rn.f32 	%f282, %f280, %f281, %f279;
	ld.global.nc.f32 	%f283, [%rd9+376];
	ld.global.nc.f32 	%f284, [%rd12+48128];
	fma.rn.f32 	%f285, %f283, %f284, %f282;
	ld.global.nc.f32 	%f286, [%rd9+380];
	ld.global.nc.f32 	%f287, [%rd12+48640];
	fma.rn.f32 	%f288, %f286, %f287, %f285;
	ld.global.nc.f32 	%f289, [%rd9+384];
	ld.global.nc.f32 	%f290, [%rd12+49152];
	fma.rn.f32 	%f291, %f289, %f290, %f288;
	ld.global.nc.f32 	%f292, [%rd9+388];
	ld.global.nc.f32 	%f293, [%rd12+49664];
	fma.rn.f32 	%f294, %f292, %f293, %f291;
	ld.global.nc.f32 	%f295, [%rd9+392];
	ld.global.nc.f32 	%f296, [%rd12+50176];
	fma.rn.f32 	%f297, %f295, %f296, %f294;
	ld.global.nc.f32 	%f298, [%rd9+396];
	ld.global.nc.f32 	%f299, [%rd12+50688];
	fma.rn.f32 	%f300, %f298, %f299, %f297;
	ld.global.nc.f32 	%f301, [%rd9+400];
	ld.global.nc.f32 	%f302, [%rd12+51200];
	fma.rn.f32 	%f303, %f301, %f302, %f300;
	ld.global.nc.f32 	%f304, [%rd9+404];
	ld.global.nc.f32 	%f305, [%rd12+51712];
	fma.rn.f32 	%f306, %f304, %f305, %f303;
	ld.global.nc.f32 	%f307, [%rd9+408];
	ld.global.nc.f32 	%f308, [%rd12+52224];
	fma.rn.f32 	%f309, %f307, %f308, %f306;
	ld.global.nc.f32 	%f310, [%rd9+412];
	ld.global.nc.f32 	%f311, [%rd12+52736];
	fma.rn.f32 	%f312, %f310, %f311, %f309;
	ld.global.nc.f32 	%f313, [%rd9+416];
	ld.global.nc.f32 	%f314, [%rd12+53248];
	fma.rn.f32 	%f315, %f313, %f314, %f312;
	ld.global.nc.f32 	%f316, [%rd9+420];
	ld.global.nc.f32 	%f317, [%rd12+53760];
	fma.rn.f32 	%f318, %f316, %f317, %f315;
	ld.global.nc.f32 	%f319, [%rd9+424];
	ld.global.nc.f32 	%f320, [%rd12+54272];
	fma.rn.f32 	%f321, %f319, %f320, %f318;
	ld.global.nc.f32 	%f322, [%rd9+428];
	ld.global.nc.f32 	%f323, [%rd12+54784];
	fma.rn.f32 	%f324, %f322, %f323, %f321;
	ld.global.nc.f32 	%f325, [%rd9+432];
	ld.global.nc.f32 	%f326, [%rd12+55296];
	fma.rn.f32 	%f327, %f325, %f326, %f324;
	ld.global.nc.f32 	%f328, [%rd9+436];
	ld.global.nc.f32 	%f329, [%rd12+55808];
	fma.rn.f32 	%f330, %f328, %f329, %f327;
	ld.global.nc.f32 	%f331, [%rd9+440];
	ld.global.nc.f32 	%f332, [%rd12+56320];
	fma.rn.f32 	%f333, %f331, %f332, %f330;
	ld.global.nc.f32 	%f334, [%rd9+444];
	ld.global.nc.f32 	%f335, [%rd12+56832];
	fma.rn.f32 	%f336, %f334, %f335, %f333;
	ld.global.nc.f32 	%f337, [%rd9+448];
	ld.global.nc.f32 	%f338, [%rd12+57344];
	fma.rn.f32 	%f339, %f337, %f338, %f336;
	ld.global.nc.f32 	%f340, [%rd9+452];
	ld.global.nc.f32 	%f341, [%rd12+57856];
	fma.rn.f32 	%f342, %f340, %f341, %f339;
	ld.global.nc.f32 	%f343, [%rd9+456];
	ld.global.nc.f32 	%f344, [%rd12+58368];
	fma.rn.f32 	%f345, %f343, %f344, %f342;
	ld.global.nc.f32 	%f346, [%rd9+460];
	ld.global.nc.f32 	%f347, [%rd12+58880];
	fma.rn.f32 	%f348, %f346, %f347, %f345;
	ld.global.nc.f32 	%f349, [%rd9+464];
	ld.global.nc.f32 	%f350, [%rd12+59392];
	fma.rn.f32 	%f351, %f349, %f350, %f348;
	ld.global.nc.f32 	%f352, [%rd9+468];
	ld.global.nc.f32 	%f353, [%rd12+59904];
	fma.rn.f32 	%f354, %f352, %f353, %f351;
	ld.global.nc.f32 	%f355, [%rd9+472];
	ld.global.nc.f32 	%f356, [%rd12+60416];
	fma.rn.f32 	%f357, %f355, %f356, %f354;
	ld.global.nc.f32 	%f358, [%rd9+476];
	ld.global.nc.f32 	%f359, [%rd12+60928];
	fma.rn.f32 	%f360, %f358, %f359, %f357;
	ld.global.nc.f32 	%f361, [%rd9+480];
	ld.global.nc.f32 	%f362, [%rd12+61440];
	fma.rn.f32 	%f363, %f361, %f362, %f360;
	ld.global.nc.f32 	%f364, [%rd9+484];
	ld.global.nc.f32 	%f365, [%rd12+61952];
	fma.rn.f32 	%f366, %f364, %f365, %f363;
	ld.global.nc.f32 	%f367, [%rd9+488];
	ld.global.nc.f32 	%f368, [%rd12+62464];
	fma.rn.f32 	%f369, %f367, %f368, %f366;
	ld.global.nc.f32 	%f370, [%rd9+492];
	ld.global.nc.f32 	%f371, [%rd12+62976];
	fma.rn.f32 	%f372, %f370, %f371, %f369;
	ld.global.nc.f32 	%f373, [%rd9+496];
	ld.global.nc.f32 	%f374, [%rd12+63488];
	fma.rn.f32 	%f375, %f373, %f374, %f372;
	ld.global.nc.f32 	%f376, [%rd9+500];
	ld.global.nc.f32 	%f377, [%rd12+64000];
	fma.rn.f32 	%f378, %f376, %f377, %f375;
	ld.global.nc.f32 	%f379, [%rd9+504];
	ld.global.nc.f32 	%f380, [%rd12+64512];
	fma.rn.f32 	%f381, %f379, %f380, %f378;
	ld.global.nc.f32 	%f382, [%rd9+508];
	ld.global.nc.f32 	%f383, [%rd12+65024];
	fma.rn.f32 	%f384, %f382, %f383, %f381;
	add.s64 	%rd13, %rd6, %rd7;
	st.global.f32 	[%rd13], %f384;
$L__BB1_2:
	ret;

}
	// .globl	_Z18sgemm_naive_kernelILi1024ELi1024ELi1024EEvPfS0_S0_
.visible .entry _Z18sgemm_naive_kernelILi1024ELi1024ELi1024EEvPfS0_S0_(
	.param .u64 .ptr .align 1 _Z18sgemm_naive_kernelILi1024ELi1024ELi1024EEvPfS0_S0__param_0,
	.param .u64 .ptr .align 1 _Z18sgemm_naive_kernelILi1024ELi1024ELi1024EEvPfS0_S0__param_1,
	.param .u64 .ptr .align 1 _Z18sgemm_naive_kernelILi1024ELi1024ELi1024EEvPfS0_S0__param_2
)
{
	.reg .pred 	%p<2>;
	.reg .b32 	%r<6>;
	.reg .b32 	%f<3073>;
	.reg .b64 	%rd<14>;

	ld.param.u64 	%rd1, [_Z18sgemm_naive_kernelILi1024ELi1024ELi1024EEvPfS0_S0__param_0];
	ld.param.u64 	%rd2, [_Z18sgemm_naive_kernelILi1024ELi1024ELi1024EEvPfS0_S0__param_1];
	ld.param.u64 	%rd3, [_Z18sgemm_naive_kernelILi1024ELi1024ELi1024EEvPfS0_S0__param_2];
	mov.u32 	%r2, %ctaid.x;
	mov.u32 	%r3, %ntid.x;
	mov.u32 	%r4, %tid.x;
	mad.lo.s32 	%r1, %r2, %r3, %r4;
	setp.gt.s32 	%p1, %r1, 1048575;
	@%p1 bra 	$L__BB2_2;
	cvta.to.global.u64 	%rd4, %rd1;
	cvta.to.global.u64 	%rd5, %rd2;
	cvta.to.global.u64 	%rd6, %rd3;
	mul.wide.s32 	%rd7, %r1, 4;
	and.b64  	%rd8, %rd7, -4096;
	add.s64 	%rd9, %rd4, %rd8;
	ld.global.nc.f32 	%f1, [%rd9];
	shl.b32 	%r5, %r1, 2;
	cvt.u64.u32 	%rd10, %r5;
	and.b64  	%rd11, %rd10, 4092;
	add.s64 	%rd12, %rd5, %rd11;
	ld.global.nc.f32 	%f2, [%rd12];
	fma.rn.f32 	%f3, %f1, %f2, 0f00000000;
	ld.global.nc.f32 	%f4, [%rd9+4];
	ld.global.nc.f32 	%f5, [%rd12+4096];
	fma.rn.f32 	%f6, %f4, %f5, %f3;
	ld.global.nc.f32 	%f7, [%rd9+8];
	ld.global.nc.f32 	%f8, [%rd12+8192];
	fma.rn.f32 	%f9, %f7, %f8, %f6;
	ld.global.nc.f32 	%f10, [%rd9+12];
	ld.global.nc.f32 	%f11, [%rd12+12288];
	fma.rn.f32 	%f12, %f10, %f11, %f9;
	ld.global.nc.f32 	%f13, [%rd9+16];
	ld.global.nc.f32 	%f14, [%rd12+16384];
	fma.rn.f32 	%f15, %f13, %f14, %f12;
	ld.global.nc.f32 	%f16, [%rd9+20];
	ld.global.nc.f32 	%f17, [%rd12+20480];
	fma.rn.f32 	%f18, %f16, %f17, %f15;
	ld.global.nc.f32 	%f19, [%rd9+24];
	ld.global.nc.f32 	%f20, [%rd12+24576];
	fma.rn.f32 	%f21, %f19, %f20, %f18;
	ld.global.nc.f32 	%f22, [%rd9+28];
	ld.global.nc.f32 	%f23, [%rd12+28672];
	fma.rn.f32 	%f24, %f22, %f23, %f21;
	ld.global.nc.f32 	%f25, [%rd9+32];
	ld.global.nc.f32 	%f26, [%rd12+32768];
	fma.rn.f32 	%f27, %f25, %f26, %f24;
	ld.global.nc.f32 	%f28, [%rd9+36];
	ld.global.nc.f32 	%f29, [%rd12+36864];
	fma.rn.f32 	%f30, %f28, %f29, %f27;
	ld.global.nc.f32 	%f31, [%rd9+40];
	ld.global.nc.f32 	%f32, [%rd12+40960];
	fma.rn.f32 	%f33, %f31, %f32, %f30;
	ld.global.nc.f32 	%f34, [%rd9+44];
	ld.global.nc.f32 	%f35, [%rd12+45056];
	fma.rn.f32 	%f36, %f34, %f35, %f33;
	ld.global.nc.f32 	%f37, [%rd9+48];
	ld.global.nc.f32 	%f38, [%rd12+49152];
	fma.rn.f32 	%f39, %f37, %f38, %f36;
	ld.global.nc.f32 	%f40, [%rd9+52];
	ld.global.nc.f32 	%f41, [%rd12+53248];
	fma.rn.f32 	%f42, %f40, %f41, %f39;
	ld.global.nc.f32 	%f43, [%rd9+56];
	ld.global.nc.f32 	%f44, [%rd12+57344];
	fma.rn.f32 	%f45, %f43, %f44, %f42;
	ld.global.nc.f32 	%f46, [%rd9+60];
	ld.global.nc.f32 	%f47, [%rd12+61440];
	fma.rn.f32 	%f48, %f46, %f47, %f45;
	ld.global.nc.f32 	%f49, [%rd9+64];
	ld.global.nc.f32 	%f50, [%rd12+65536];
	fma.rn.f32 	%f51, %f49, %f50, %f48;
	ld.global.nc.f32 	%f52, [%rd9+68];
	ld.global.nc.f32 	%f53, [%rd12+69632];
	fma.rn.f32 	%f54, %f52, %f53, %f51;
	ld.global.nc.f32 	%f55, [%rd9+72];
	ld.global.nc.f32 	%f56, [%rd12+73728];
	fma.rn.f32 	%f57, %f55, %f56, %f54;
	ld.global.nc.f32 	%f58, [%rd9+76];
	ld.global.nc.f32 	%f59, [%rd12+77824];
	fma.rn.f32 	%f60, %f58, %f59, %f57;
	ld.global.nc.f32 	%f61, [%rd9+80];
	ld.global.nc.f32 	%f62, [%rd12+81920];
	fma.rn.f32 	%f63, %f61, %f62, %f60;
	ld.global.nc.f32 	%f64, [%rd9+84];
	ld.global.nc.f32 	%f65, [%rd12+86016];
	fma.rn.f32 	%f66, %f64, %f65, %f63;
	ld.global.nc.f32 	%f67, [%rd9+88];
	ld.global.nc.f32 	%f68, [%rd12+90112];
	fma.rn.f32 	%f69, %f67, %f68, %f66;
	ld.global.nc.f32 	%f70, [%rd9+92];
	ld.global.nc.f32 	%f71, [%rd12+94208];
	fma.rn.f32 	%f72, %f70, %f71, %f69;
	ld.global.nc.f32 	%f73, [%rd9+96];
	ld.global.nc.f32 	%f74, [%rd12+98304];
	fma.rn.f32 	%f75, %f73, %f74, %f72;
	ld.global.nc.f32 	%f76, [%rd9+100];
	ld.global.nc.f32 	%f77, [%rd12+102400];
	fma.rn.f32 	%f78, %f76, %f77, %f75;
	ld.global.nc.f32 	%f79, [%rd9+104];
	ld.global.nc.f32 	%f80, [%rd12+106496];
	fma.rn.f32 	%f81, %f79, %f80, %f78;
	ld.global.nc.f32 	%f82, [%rd9+108];
	ld.global.nc.f32 	%f83, [%rd12+110592];
	fma.rn.f32 	%f84, %f82, %f83, %f81;
	ld.global.nc.f32 	%f85, [%rd9+112];
	ld.global.nc.f32 	%f86, [%rd12+114688];
	fma.rn.f32 	%f87, %f85, %f86, %f84;
	ld.global.nc.f32 	%f88, [%rd9+116];
	ld.global.nc.f32 	%f89, [%rd12+118784];
	fma.rn.f32 	%f90, %f88, %f89, %f87;
	ld.global.nc.f32 	%f91, [%rd9+120];
	ld.global.nc.f32 	%f92, [%rd12+122880];
	fma.rn.f32 	%f93, %f91, %f92, %f90;
	ld.global.nc.f32 	%f94, [%rd9+124];
	ld.global.nc.f32 	%f95, [%rd12+126976];
	fma.rn.f32 	%f96, %f94, %f95, %f93;
	ld.global.nc.f32 	%f97, [%rd9+128];
	ld.global.nc.f32 	%f98, [%rd12+131072];
	fma.rn.f32 	%f99, %f97, %f98, %f96;
	ld.global.nc.f32 	%f100, [%rd9+132];
	ld.global.nc.f32 	%f101, [%rd12+135168];
	fma.rn.f32 	%f102, %f100, %f101, %f99;
	ld.global.nc.f32 	%f103, [%rd9+136];
	ld.global.nc.f32 	%f104, [%rd12+139264];
	fma.rn.f32 	%f105, %f103, %f104, %f102;
	ld.global.nc.f32 	%f106, [%rd9+140];
	ld.global.nc.f32 	%f107, [%rd12+143360];
	fma.rn.f32 	%f108, %f106, %f107, %f105;
	ld.global.nc.f32 	%f109, [%rd9+144];
	ld.global.nc.f32 	%f110, [%rd12+147456];
	fma.rn.f32 	%f111, %f109, %f110, %f108;
	ld.global.nc.f32 	%f112, [%rd9+148];
	ld.global.nc.f32 	%f113, [%rd12+151552];
	fma.rn.f32 	%f114, %f112, %f113, %f111;
	ld.global.nc.f32 	%f115, [%rd9+152];
	ld.global.nc.f32 	%f116, [%rd12+155648];
	fma.rn.f32 	%f117, %f115, %f116, %f114;
	ld.global.nc.f32 	%f118, [%rd9+156];
	ld.global.nc.f32 	%f119, [%rd12+159744];
	fma.rn.f32 	%f120, %f118, %f119, %f117;
	ld.global.nc.f32 	%f121, [%rd9+160];
	ld.global.nc.f32 	%f122, [%rd12+163840];
	fma.rn.f32 	%f123, %f121, %f122, %f120;
	ld.global.nc.f32 	%f124, [%rd9+164];
	ld.global.nc.f32 	%f125, [%rd12+167936];
	fma.rn.f32 	%f126, %f124, %f125, %f123;
	ld.global.nc.f32 	%f127, [%rd9+168];
	ld.global.nc.f32 	%f128, [%rd12+172032];
	fma.rn.f32 	%f129, %f127, %f128, %f126;
	ld.global.nc.f32 	%f130, [%rd9+172];
	ld.global.nc.f32 	%f131, [%rd12+176128];
	fma.rn.f32 	%f132, %f130, %f131, %f129;
	ld.global.nc.f32 	%f133, [%rd9+176];
	ld.global.nc.f32 	%f134, [%rd12+180224];
	fma.rn.f32 	%f135, %f133, %f134, %f132;
	ld.global.nc.f32 	%f136, [%rd9+180];
	ld.global.nc.f32 	%f137, [%rd12+184320];
	fma.rn.f32 	%f138, %f136, %f137, %f135;
	ld.global.nc.f32 	%f139, [%rd9+184];
	ld.global.nc.f32 	%f140, [%rd12+188416];
	fma.rn.f32 	%f141, %f139, %f140, %f138;
	ld.global.nc.f32 	%f142, [%rd9+188];
	ld.global.nc.f32 	%f143, [%rd12+192512];
	fma.rn.f32 	%f144, %f142, %f143, %f141;
	ld.global.nc.f32 	%f145, [%rd9+192];
	ld.global.nc.f32 	%f146, [%rd12+196608];
	fma.rn.f32 	%f147, %f145, %f146, %f144;
	ld.global.nc.f32 	%f148, [%rd9+196];
	ld.global.nc.f32 	%f149, [%rd12+200704];
	fma.rn.f32 	%f150, %f148, %f149, %f147;
	ld.global.nc.f32 	%f151, [%rd9+200];
	ld.global.nc.f32 	%f152, [%rd12+204800];
	fma.rn.f32 	%f153, %f151, %f152, %f150;
	ld.global.nc.f32 	%f154, [%rd9+204];
	ld.global.nc.f32 	%f155, [%rd12+208896];
	fma.rn.f32 	%f156, %f154, %f155, %f153;
	ld.global.nc.f32 	%f157, [%rd9+208];
	ld.global.nc.f32 	%f158, [%rd12+212992];
	fma.rn.f32 	%f159, %f157, %f158, %f156;
	ld.global.nc.f32 	%f160, [%rd9+212];
	ld.global.nc.f32 	%f161, [%rd12+217088];
	fma.rn.f32 	%f162, %f160, %f161, %f159;
	ld.global.nc.f32 	%f163, [%rd9+216];
	ld.global.nc.f32 	%f164, [%rd12+221184];
	fma.rn.f32 	%f165, %f163, %f164, %f162;
	ld.global.nc.f32 	%f166, [%rd9+220];
	ld.global.nc.f32 	%f167, [%rd12+225280];
	fma.rn.f32 	%f168, %f166, %f167, %f165;
	ld.global.nc.f32 	%f169, [%rd9+224];
	ld.global.nc.f32 	%f170, [%rd12+229376];
	fma.rn.f32 	%f171, %f169, %f170, %f168;
	ld.global.nc.f32 	%f172, [%rd9+228];
	ld.global.nc.f32 	%f173, [%rd12+233472];
	fma.rn.f32 	%f174, %f172, %f173, %f171;
	ld.global.nc.f32 	%f175, [%rd9+232];
	ld.global.nc.f32 	%f176, [%rd12+237568];
	fma.rn.f32 	%f177, %f175, %f176, %f174;
	ld.global.nc.f32 	%f178, [%rd9+236];
	ld.global.nc.f32 	%f179, [%rd12+241664];
	fma.rn.f32 	%f180, %f178, %f179, %f177;
	ld.global.nc.f32 	%f181, [%rd9+240];
	ld.global.nc.f32 	%f182, [%rd12+245760];
	fma.rn.f32 	%f183, %f181, %f182, %f180;
	ld.global.nc.f32 	%f184, [%rd9+244];
	ld.global.nc.f32 	%f185, [%rd12+249856];
	fma.rn.f32 	%f186, %f184, %f185, %f183;
	ld.global.nc.f32 	%f187, [%rd9+248];
	ld.global.nc.f32 	%f188, [%rd12+253952];
	fma.rn.f32 	%f189, %f187, %f188, %f186;
	ld.global.nc.f32 	%f190, [%rd9+252];
	ld.global.nc.f32 	%f191, [%rd12+258048];
	fma.rn.f32 	%f192, %f190, %f191, %f189;
	ld.global.nc.f32 	%f193, [%rd9+256];
	ld.global.nc.f32 	%f194, [%rd12+262144];
	fma.rn.f32 	%f195, %f193, %f194, %f192;
	ld.global.nc.f32 	%f196, [%rd9+260];
	ld.global.nc.f32 	%f197, [%rd12+266240];
	fma.rn.f32 	%f198, %f196, %f197, %f195;
	ld.global.nc.f32 	%f199, [%rd9+264];
	ld.global.nc.f32 	%f200, [%rd12+270336];
	fma.rn.f32 	%f201, %f199, %f200, %f198;
	ld.global.nc.f32 	%f202, [%rd9+268];
	ld.global.nc.f32 	%f203, [%rd12+274432];
	fma.rn.f32 	%f204, %f202, %f203, %f201;
	ld.global.nc.f32 	%f205, [%rd9+272];
	ld.global.nc.f32 	%f206, [%rd12+278528];
	fma.rn.f32 	%f207, %f205, %f206, %f204;
	ld.global.nc.f32 	%f208, [%rd9+276];
	ld.global.nc.f32 	%f209, [%rd12+282624];
	fma.rn.f32 	%f210, %f208, %f209, %f207;
	ld.global.nc.f32 	%f211, [%rd9+280];
	ld.global.nc.f32 	%f212, [%rd12+286720];
	fma.rn.f32 	%f213, %f211, %f212, %f210;
	ld.global.nc.f32 	%f214, [%rd9+284];
	ld.global.nc.f32 	%f215, [%rd12+290816];
	fma.rn.f32 	%f216, %f214, %f215, %f213;
	ld.global.nc.f32 	%f217, [%rd9+288];
	ld.global.nc.f32 	%f218, [%rd12+294912];
	fma.rn.f32 	%f219, %f217, %f218, %f216;
	ld.global.nc.f32 	%f220, [%rd9+292];
	ld.global.nc.f32 	%f221, [%rd12+299008];
	fma.rn.f32 	%f222, %f220, %f221, %f219;
	ld.global.nc.f32 	%f223, [%rd9+296];
	ld.global.nc.f32 	%f224, [%rd12+303104];
	fma.rn.f32 	%f225, %f223, %f224, %f222;
	ld.global.nc.f32 	%f226, [%rd9+300];
	ld.global.nc.f32 	%f227, [%rd12+307200];
	fma.rn.f32 	%f228, %f226, %f227, %f225;
	ld.global.nc.f32 	%f229, [%rd9+304];
	ld.global.nc.f32 	%f230, [%rd12+311296];
	fma.rn.f32 	%f231, %f229, %f230, %f228;
	ld.global.nc.f32 	%f232, [%rd9+308];
	ld.global.nc.f32 	%f233, [%rd12+315392];
	fma.rn.f32 	%f234, %f232, %f233, %f231;
	ld.global.nc.f32 	%f235, [%rd9+312];
	ld.global.nc.f32 	%f236, [%rd12+319488];
	fma.rn.f32 	%f237, %f235, %f236, %f234;
	ld.global.nc.f32 	%f238, [%rd9+316];
	ld.global.nc.f32 	%f239, [%rd12+323584];
	fma.rn.f32 	%f240, %f238, %f239, %f237;
	ld.global.nc.f32 	%f241, [%rd9+320];
	ld.global.nc.f32 	%f242, [%rd12+327680];
	fma.rn.f32 	%f243, %f241, %f242, %f240;
	ld.global.nc.f32 	%f244, [%rd9+324];
	ld.global.nc.f32 	%f245, [%rd12+331776];
	fma.rn.f32 	%f246, %f244, %f245, %f243;
	ld.global.nc.f32 	%f247, [%rd9+328];
	ld.global.nc.f32 	%f248, [%rd12+335872];
	fma.rn.f32 	%f249, %f247, %f248, %f246;
	ld.global.nc.f32 	%f250, [%rd9+332];
	ld.global.nc.f32 	%f251, [%rd12+339968];
	fma.rn.f32 	%f252, %f250, %f251, %f249;
	ld.global.nc.f32 	%f253, [%rd9+336];
	ld.global.nc.f32 	%f254, [%rd12+344064];
	fma.rn.f32 	%f255, %f253, %f254, %f252;
	ld.global.nc.f32 	%f256, [%rd9+340];
	ld.global.nc.f32 	%f257, [%rd12+348160];
	fma.rn.f32 	%f258, %f256, %f257, %f255;
	ld.global.nc.f32 	%f259, [%rd9+344];
	ld.global.nc.f32 	%f260, [%rd12+352256];
	fma.rn.f32 	%f261, %f259, %f260, %f258;
	ld.global.nc.f32 	%f262, [%rd9+348];
	ld.global.nc.f32 	%f263, [%rd12+356352];
	fma.rn.f32 	%f264, %f262, %f263, %f261;
	ld.global.nc.f32 	%f265, [%rd9+352];
	ld.global.nc.f32 	%f266, [%rd12+360448];
	fma.rn.f32 	%f267, %f265, %f266, %f264;
	ld.global.nc.f32 	%f268, [%rd9+356];
	ld.global.nc.f32 	%f269, [%rd12+364544];
	fma.rn.f32 	%f270, %f268, %f269, %f267;
	ld.global.nc.f32 	%f271, [%rd9+360];
	ld.global.nc.f32 	%f272, [%rd12+368640];
	fma.rn.f32 	%f273, %f271, %f272, %f270;
	ld.global.nc.f32 	%f274, [%rd9+364];
	ld.global.nc.f32 	%f275, [%rd12+372736];
	fma.rn.f32 	%f276, %f274, %f275, %f273;
	ld.global.nc.f32 	%f277, [%rd9+368];
	ld.global.nc.f32 	%f278, [%rd12+376832];
	fma.rn.f32 	%f279, %f277, %f278, %f276;
	ld.global.nc.f32 	%f280, [%rd9+372];
	ld.global.nc.f32 	%f281, [%rd12+380928];
	fma.rn.f32 	%f282, %f280, %f281, %f279;
	ld.global.nc.f32 	%f283, [%rd9+376];
	ld.global.nc.f32 	%f284, [%rd12+385024];
	fma.rn.f32 	%f285, %f283, %f284, %f282;
	ld.global.nc.f32 	%f286, [%rd9+380];
	ld.global.nc.f32 	%f287, [%rd12+389120];
	fma.rn.f32 	%f288, %f286, %f287, %f285;
	ld.global.nc.f32 	%f289, [%rd9+384];
	ld.global.nc.f32 	%f290, [%rd12+393216];
	fma.rn.f32 	%f291, %f289, %f290, %f288;
	ld.global.nc.f32 	%f292, [%rd9+388];
	ld.global.nc.f32 	%f293, [%rd12+397312];
	fma.rn.f32 	%f294, %f292, %f293, %f291;
	ld.global.nc.f32 	%f295, [%rd9+392];
	ld.global.nc.f32 	%f296, [%rd12+401408];
	fma.rn.f32 	%f297, %f295, %f296, %f294;
	ld.global.nc.f32 	%f298, [%rd9+396];
	ld.global.nc.f32 	%f299, [%rd12+405504];
	fma.rn.f32 	%f300, %f298, %f299, %f297;
	ld.global.nc.f32 	%f301, [%rd9+400];
	ld.global.nc.f32 	%f302, [%rd12+409600];
	fma.rn.f32 	%f303, %f301, %f302, %f300;
	ld.global.nc.f32 	%f304, [%rd9+404];
	ld.global.nc.f32 	%f305, [%rd12+413696];
	fma.rn.f32 	%f306, %f304, %f305, %f303;
	ld.global.nc.f32 	%f307, [%rd9+408];
	ld.global.nc.f32 	%f308, [%rd12+417792];
	fma.rn.f32 	%f309, %f307, %f308, %f306;
	ld.global.nc.f32 	%f310, [%rd9+412];
	ld.global.nc.f32 	%f311, [%rd12+421888];
	fma.rn.f32 	%f312, %f310, %f311, %f309;
	ld.global.nc.f32 	%f313, [%rd9+416];
	ld.global.nc.f32 	%f314, [%rd12+425984];
	fma.rn.f32 	%f315, %f313, %f314, %f312;
	ld.global.nc.f32 	%f316, [%rd9+420];
	ld.global.nc.f32 	%f317, [%rd12+430080];
	fma.rn.f32 	%f318, %f316, %f317, %f315;
	ld.global.nc.f32 	%f319, [%rd9+424];
	ld.global.nc.f32 	%f320, [%rd12+434176];
	fma.rn.f32 	%f321, %f319, %f320, %f318;
	ld.global.nc.f32 	%f322, [%rd9+428];
	ld.global.nc.f32 	%f323, [%rd12+438272];
	fma.rn.f32 	%f324, %f322, %f323, %f321;
	ld.global.nc.f32 	%f325, [%rd9+432];
	ld.global.nc.f32 	%f326, [%rd12+442368];
	fma.rn.f32 	%f327, %f325, %f326, %f324;
	ld.global.nc.f32 	%f328, [%rd9+436];
	ld.global.nc.f32 	%f329, [%rd12+446464];
	fma.rn.f32 	%f330, %f328, %f329, %f327;
	ld.global.nc.f32 	%f331, [%rd9+440];
	ld.global.nc.f32 	%f332, [%rd12+450560];
	fma.rn.f32 	%f333, %f331, %f332, %f330;
	ld.global.nc.f32 	%f334, [%rd9+444];
	ld.global.nc.f32 	%f335, [%rd12+454656];
	fma.rn.f32 	%f336, %f334, %f335, %f333;
	ld.global.nc.f32 	%f337, [%rd9+448];
	ld.global.nc.f32 	%f338, [%rd12+458752];
	fma.rn.f32 	%f339, %f337, %f338, %f336;
	ld.global.nc.f32 	%f340, [%rd9+452];
	ld.global.nc.f32 	%f341, [%rd12+462848];
	fma.rn.f32 	%f342, %f340, %f341, %f339;
	ld.global.nc.f32 	%f343, [%rd9+456];
	ld.global.nc.f32 	%f344, [%rd12+466944];
	fma.rn.f32 	%f345, %f343, %f344, %f342;
	ld.global.nc.f32 	%f346, [%rd9+460];
	ld.global.nc.f32 	%f347, [%rd12+471040];
	fma.rn.f32 	%f348, %f346, %f347, %f345;
	ld.global.nc.f32 	%f349, [%rd9+464];
	ld.global.nc.f32 	%f350, [%rd12+475136];
	fma.rn.f32 	%f351, %f349, %f350, %f348;
	ld.global.nc.f32 	%f352, [%rd9+468];
	ld.global.nc.f32 	%f353, [%rd12+479232];
	fma.rn.f32 	%f354, %f352, %f353, %f351;
	ld.global.nc.f32 	%f355, [%rd9+472];
	ld.global.nc.f32 	%f356, [%rd12+483328];
	fma.rn.f32 	%f357, %f355, %f356, %f354;
	ld.global.nc.f32 	%f358, [%rd9+476];
	ld.global.nc.f32 	%f359, [%rd12+487424];
	fma.rn.f32 	%f360, %f358, %f359, %f357;
	ld.global.nc.f32 	%f361, [%rd9+480];
	ld.global.nc.f32 	%f362, [%rd12+491520];
	fma.rn.f32 	%f363, %f361, %f362, %f360;
	ld.global.nc.f32 	%f364, [%rd9+484];
	ld.global.nc.f32 	%f365, [%rd12+495616];
	fma.rn.f32 	%f366, %f364, %f365, %f363;
	ld.global.nc.f32 	%f367, [%rd9+488];
	ld.global.nc.f32 	%f368, [%rd12+499712];
	fma.rn.f32 	%f369, %f367, %f368, %f366;
	ld.global.nc.f32 	%f370, [%rd9+492];
	ld.global.nc.f32 	%f371, [%rd12+503808];
	fma.rn.f32 	%f372, %f370, %f371, %f369;
	ld.global.nc.f32 	%f373, [%rd9+496];
	ld.global.nc.f32 	%f374, [%rd12+507904];
	fma.rn.f32 	%f375, %f373, %f374, %f372;
	ld.global.nc.f32 	%f376, [%rd9+500];
	ld.global.nc.f32 	%f377, [%rd12+512000];
	fma.rn.f32 	%f378, %f376, %f377, %f375;
	ld.global.nc.f32 	%f379, [%rd9+504];
	ld.global.nc.f32 	%f380, [%rd12+516096];
	fma.rn.f32 	%f381, %f379, %f380, %f378;
	ld.global.nc.f32 	%f382, [%rd9+508];
	ld.global.nc.f32 	%f383, [%rd12+520192];
	fma.rn.f32 	%f384, %f382, %f383, %f381;
	ld.global.nc.f32 	%f385, [%rd9+512];
	ld.global.nc.f32 	%f386, [%rd12+524288];
	fma.rn.f32 	%f387, %f385, %f386, %f384;
	ld.global.nc.f32 	%f388, [%rd9+516];
	ld.global.nc.f32 	%f389, [%rd12+528384];
	fma.rn.f32 	%f390, %f388, %f389, %f387;
	ld.global.nc.f32 	%f391, [%rd9+520];
	ld.global.nc.f32 	%f392, [%rd12+532480];
	fma.rn.f32 	%f393, %f391, %f392, %f390;
	ld.global.nc.f32 	%f394, [%rd9+524];
	ld.global.nc.f32 	%f395, [%rd12+536576];
	fma.rn.f32 	%f396, %f394, %f395, %f393;
	ld.global.nc.f32 	%f397, [%rd9+528];
	ld.global.nc.f32 	%f398, [%rd12+540672];
	fma.rn.f32 	%f399, %f397, %f398, %f396;
	ld.global.nc.f32 	%f400, [%rd9+532];
	ld.global.nc.f32 	%f401, [%rd12+544768];
	fma.rn.f32 	%f402, %f400, %f401, %f399;
	ld.global.nc.f32 	%f403, [%rd9+536];
	ld.global.nc.f32 	%f404, [%rd12+548864];
	fma.rn.f32 	%f405, %f403, %f404, %f402;
	ld.global.nc.f32 	%f406, [%rd9+540];
	ld.global.nc.f32 	%f407, [%rd12+552960];
	fma.rn.f32 	%f408, %f406, %f407, %f405;
	ld.global.nc.f32 	%f409, [%rd9+544];
	ld.global.nc.f32 	%f410, [%rd12+557056];
	fma.rn.f32 	%f411, %f409, %f410, %f408;
	ld.global.nc.f32 	%f412, [%rd9+548];
	ld.global.nc.f32 	%f413, [%rd12+561152];
	fma.rn.f32 	%f414, %f412, %f413, %f411;
	ld.global.nc.f32 	%f415, [%rd9+552];
	ld.global.nc.f32 	%f416, [%rd12+565248];
	fma.rn.f32 	%f417, %f415, %f416, %f414;
	ld.global.nc.f32 	%f418, [%rd9+556];
	ld.global.nc.f32 	%f419, [%rd12+569344];
	fma.rn.f32 	%f420, %f418, %f419, %f417;
	ld.global.nc.f32 	%f421, [%rd9+560];
	ld.global.nc.f32 	%f422, [%rd12+573440];
	fma.rn.f32 	%f423, %f421, %f422, %f420;
	ld.global.nc.f32 	%f424, [%rd9+564];
	ld.global.nc.f32 	%f425, [%rd12+577536];
	fma.rn.f32 	%f426, %f424, %f425, %f423;
	ld.global.nc.f32 	%f427, [%rd9+568];
	ld.global.nc.f32 	%f428, [%rd12+581632];
	fma.rn.f32 	%f429, %f427, %f428, %f426;
	ld.global.nc.f32 	%f430, [%rd9+572];
	ld.global.nc.f32 	%f431, [%rd12+585728];
	fma.rn.f32 	%f432, %f430, %f431, %f429;
	ld.global.nc.f32 	%f433, [%rd9+576];
	ld.global.nc.f32 	%f434, [%rd12+589824];
	fma.rn.f32 	%f435, %f433, %f434, %f432;
	ld.global.nc.f32 	%f436, [%rd9+580];
	ld.global.nc.f32 	%f437, [%rd12+593920];
	fma.rn.f32 	%f438, %f436, %f437, %f435;
	ld.global.nc.f32 	%f439, [%rd9+584];
	ld.global.nc.f32 	%f440, [%rd12+598016];
	fma.rn.f32 	%f441, %f439, %f440, %f438;
	ld.global.nc.f32 	%f442, [%rd9+588];
	ld.global.nc.f32 	%f443, [%rd12+602112];
	fma.rn.f32 	%f444, %f442, %f443, %f441;
	ld.global.nc.f32 	%f445, [%rd9+592];
	ld.global.nc.f32 	%f446, [%rd12+606208];
	fma.rn.f32 	%f447, %f445, %f446, %f444;
	ld.global.nc.f32 	%f448, [%rd9+596];
	ld.global.nc.f32 	%f449, [%rd12+610304];
	fma.rn.f32 	%f450, %f448, %f449, %f447;
	ld.global.nc.f32 	%f451, [%rd9+600];
	ld.global.nc.f32 	%f452, [%rd12+614400];
	fma.rn.f32 	%f453, %f451, %f452, %f450;
	ld.global.nc.f32 	%f454, [%rd9+604];
	ld.global.nc.f32 	%f455, [%rd12+618496];
	fma.rn.f32 	%f456, %f454, %f455, %f453;
	ld.global.nc.f32 	%f457, [%rd9+608];
	ld.global.nc.f32 	%f458, [%rd12+622592];
	fma.rn.f32 	%f459, %f457, %f458, %f456;
	ld.global.nc.f32 	%f460, [%rd9+612];
	ld.global.nc.f32 	%f461, [%rd12+626688];
	fma.rn.f32 	%f462, %f460, %f461, %f459;
	ld.global.nc.f32 	%f463, [%rd9+616];
	ld.global.nc.f32 	%f464, [%rd12+630784];
	fma.rn.f32 	%f465, %f463, %f464, %f462;
	ld.global.nc.f32 	%f466, [%rd9+620];
	ld.global.nc.f32 	%f467, [%rd12+634880];
	fma.rn.f32 	%f468, %f466, %f467, %f465;
	ld.global.nc.f32 	%f469, [%rd9+624];
	ld.global.nc.f32 	%f470, [%rd12+638976];
	fma.rn.f32 	%f471, %f469, %f470, %f468;
	ld.global.nc.f32 	%f472, [%rd9+628];
	ld.global.nc.f32 	%f473, [%rd12+643072];
	fma.rn.f32 	%f474, %f472, %f473, %f471;
	ld.global.nc.f32 	%f475, [%rd9+632];
	ld.global.nc.f32 	%f476, [%rd12+647168];
	fma.rn.f32 	%f477, %f475, %f476, %f474;
	ld.global.nc.f32 	%f478, [%rd9+636];
	ld.global.nc.f32 	%f479, [%rd12+651264];
	fma.rn.f32 	%f480, %f478, %f479, %f477;
	ld.global.nc.f32 	%f481, [%rd9+640];
	ld.global.nc.f32 	%f482, [%rd12+655360];
	fma.rn.f32 	%f483, %f481, %f482, %f480;
	ld.global.nc.f32 	%f484, [%rd9+644];
	ld.global.nc.f32 	%f485, [%rd12+659456];
	fma.rn.f32 	%f486, %f484, %f485, %f483;
	ld.global.nc.f32 	%f487, [%rd9+648];
	ld.global.nc.f32 	%f488, [%rd12+663552];
	fma.rn.f32 	%f489, %f487, %f488, %f486;
	ld.global.nc.f32 	%f490, [%rd9+652];
	ld.global.nc.f32 	%f491, [%rd12+667648];
	fma.rn.f32 	%f492, %f490, %f491, %f489;
	ld.global.nc.f32 	%f493, [%rd9+656];
	ld.global.nc.f32 	%f494, [%rd12+671744];
	fma.rn.f32 	%f495, %f493, %f494, %f492;
	ld.global.nc.f32 	%f496, [%rd9+660];
	ld.global.nc.f32 	%f497, [%rd12+675840];
	fma.rn.f32 	%f498, %f496, %f497, %f495;
	ld.global.nc.f32 	%f499, [%rd9+664];
	ld.global.nc.f32 	%f500, [%rd12+679936];
	fma.rn.f32 	%f501, %f499, %f500, %f498;
	ld.global.nc.f32 	%f502, [%rd9+668];
	ld.global.nc.f32 	%f503, [%rd12+684032];
	fma.rn.f32 	%f504, %f502, %f503, %f501;
	ld.global.nc.f32 	%f505, [%rd9+672];
	ld.global.nc.f32 	%f506, [%rd12+688128];
	fma.rn.f32 	%f507, %f505, %f506, %f504;
	ld.global.nc.f32 	%f508, [%rd9+676];
	ld.global.nc.f32 	%f509, [%rd12+692224];
	fma.rn.f32 	%f510, %f508, %f509, %f507;
	ld.global.nc.f32 	%f511, [%rd9+680];
	ld.global.nc.f32 	%f512, [%rd12+696320];
	fma.rn.f32 	%f513, %f511, %f512, %f510;
	ld.global.nc.f32 	%f514, [%rd9+684];
	ld.global.nc.f32 	%f515, [%rd12+700416];
	fma.rn.f32 	%f516, %f514, %f515, %f513;
	ld.global.nc.f32 	%f517, [%rd9+688];
	ld.global.nc.f32 	%f518, [%rd12+704512];
	fma.rn.f32 	%f519, %f517, %f518, %f516;
	ld.global.nc.f32 	%f520, [%rd9+692];
	ld.global.nc.f32 	%f521, [%rd12+708608];
	fma.rn.f32 	%f522, %f520, %f521, %f519;
	ld.global.nc.f32 	%f523, [%rd9+696];
	ld.global.nc.f32 	%f524, [%rd12+712704];
	fma.rn.f32 	%f525, %f523, %f524, %f522;
	ld.global.nc.f32 	%f526, [%rd9+700];
	ld.global.nc.f32 	%f527, [%rd12+716800];
	fma.rn.f32 	%f528, %f526, %f527, %f525;
	ld.global.nc.f32 	%f529, [%rd9+704];
	ld.global.nc.f32 	%f530, [%rd12+720896];
	fma.rn.f32 	%f531, %f529, %f530, %f528;
	ld.global.nc.f32 	%f532, [%rd9+708];
	ld.global.nc.f32 	%f533, [%rd12+724992];
	fma.rn.f32 	%f534, %f532, %f533, %f531;
	ld.global.nc.f32 	%f535, [%rd9+712];
	ld.global.nc.f32 	%f536, [%rd12+729088];
	fma.rn.f32 	%f537, %f535, %f536, %f534;
	ld.global.nc.f32 	%f538, [%rd9+716];
	ld.global.nc.f32 	%f539, [%rd12+733184];
	fma.rn.f32 	%f540, %f538, %f539, %f537;
	ld.global.nc.f32 	%f541, [%rd9+720];
	ld.global.nc.f32 	%f542, [%rd12+737280];
	fma.rn.f32 	%f543, %f541, %f542, %f540;
	ld.global.nc.f32 	%f544, [%rd9+724];
	ld.global.nc.f32 	%f545, [%rd12+741376];
	fma.rn.f32 	%f546, %f544, %f545, %f543;
	ld.global.nc.f32 	%f547, [%rd9+728];
	ld.global.nc.f32 	%f548, [%rd12+745472];
	fma.rn.f32 	%f549, %f547, %f548, %f546;
	ld.global.nc.f32 	%f550, [%rd9+732];
	ld.global.nc.f32 	%f551, [%rd12+749568];
	fma.rn.f32 	%f552, %f550, %f551, %f549;
	ld.global.nc.f32 	%f553, [%rd9+736];
	ld.global.nc.f32 	%f554, [%rd12+753664];
	fma.rn.f32 	%f555, %f553, %f554, %f552;
	ld.global.nc.f32 	%f556, [%rd9+740];
	ld.global.nc.f32 	%f557, [%rd12+757760];
	fma.rn.f32 	%f558, %f556, %f557, %f555;
	ld.global.nc.f32 	%f559, [%rd9+744];
	ld.global.nc.f32 	%f560, [%rd12+761856];
	fma.rn.f32 	%f561, %f559, %f560, %f558;
	ld.global.nc.f32 	%f562, [%rd9+748];
	ld.global.nc.f32 	%f563, [%rd12+765952];
	fma.rn.f32 	%f564, %f562, %f563, %f561;
	ld.global.nc.f32 	%f565, [%rd9+752];
	ld.global.nc.f32 	%f566, [%rd12+770048];
	fma.rn.f32 	%f567, %f565, %f566, %f564;
	ld.global.nc.f32 	%f568, [%rd9+756];
	ld.global.nc.f32 	%f569, [%rd12+774144];
	fma.rn.f32 	%f570, %f568, %f569, %f567;
	ld.global.nc.f32 	%f571, [%rd9+760];
	ld.global.nc.f32 	%f572, [%rd12+778240];
	fma.rn.f32 	%f573, %f571, %f572, %f570;
	ld.global.nc.f32 	%f574, [%rd9+764];
	ld.global.nc.f32 	%f575, [%rd12+782336];
	fma.rn.f32 	%f576, %f574, %f575, %f573;
	ld.global.nc.f32 	%f577, [%rd9+768];
	ld.global.nc.f32 	%f578, [%rd12+786432];
	fma.rn.f32 	%f579, %f577, %f578, %f576;
	ld.global.nc.f32 	%f580, [%rd9+772];
	ld.global.nc.f32 	%f581, [%rd12+790528];
	fma.rn.f32 	%f582, %f580, %f581, %f579;
	ld.global.nc.f32 	%f583, [%rd9+776];
	ld.global.nc.f32 	%f584, [%rd12+794624];
	fma.rn.f32 	%f585, %f583, %f584, %f582;
	ld.global.nc.f32 	%f586, [%rd9+780];
	ld.global.nc.f32 	%f587, [%rd12+798720];
	fma.rn.f32 	%f588, %f586, %f587, %f585;
	ld.global.nc.f32 	%f589, [%rd9+784];
	ld.global.nc.f32 	%f590, [%rd12+802816];
	fma.rn.f32 	%f591, %f589, %f590, %f588;
	ld.global.nc.f32 	%f592, [%rd9+788];
	ld.global.nc.f32 	%f593, [%rd12+806912];
	fma.rn.f32 	%f594, %f592, %f593, %f591;
	ld.global.nc.f32 	%f595, [%rd9+792];
	ld.global.nc.f32 	%f596, [%rd12+811008];
	fma.rn.f32 	%f597, %f595, %f596, %f594;
	ld.global.nc.f32 	%f598, [%rd9+796];
	ld.global.nc.f32 	%f599, [%rd12+815104];
	fma.rn.f32 	%f600, %f598, %f599, %f597;
	ld.global.nc.f32 	%f601, [%rd9+800];
	ld.global.nc.f32 	%f602, [%rd12+819200];
	fma.rn.f32 	%f603, %f601, %f602, %f600;
	ld.global.nc.f32 	%f604, [%rd9+804];
	ld.global.nc.f32 	%f605, [%rd12+823296];
	fma.rn.f32 	%f606, %f604, %f605, %f603;
	ld.global.nc.f32 	%f607, [%rd9+808];
	ld.global.nc.f32 	%f608, [%rd12+827392];
	fma.rn.f32 	%f609, %f607, %f608, %f606;
	ld.global.nc.f32 	%f610, [%rd9+812];
	ld.global.nc.f32 	%f611, [%rd12+831488];
	fma.rn.f32 	%f612, %f610, %f611, %f609;
	ld.global.nc.f32 	%f613, [%rd9+816];
	ld.global.nc.f32 	%f614, [%rd12+835584];
	fma.rn.f32 	%f615, %f613, %f614, %f612;
	ld.global.nc.f32 	%f616, [%rd9+820];
	ld.global.nc.f32 	%f617, [%rd12+839680];
	fma.rn.f32 	%f618, %f616, %f617, %f615;
	ld.global.nc.f32 	%f619, [%rd9+824];
	ld.global.nc.f32 	%f620, [%rd12+843776];
	fma.rn.f32 	%f621, %f619, %f620, %f618;
	ld.global.nc.f32 	%f622, [%rd9+828];
	ld.global.nc.f32 	%f623, [%rd12+847872];
	fma.rn.f32 	%f624, %f622, %f623, %f621;
	ld.global.nc.f32 	%f625, [%rd9+832];
	ld.global.nc.f32 	%f626, [%rd12+851968];
	fma.rn.f32 	%f627, %f625, %f626, %f624;
	ld.global.nc.f32 	%f628, [%rd9+836];
	ld.global.nc.f32 	%f629, [%rd12+856064];
	fma.rn.f32 	%f630, %f628, %f629, %f627;
	ld.global.nc.f32 	%f631, [%rd9+840];
	ld.global.nc.f32 	%f632, [%rd12+860160];
	fma.rn.f32 	%f633, %f631, %f632, %f630;
	ld.global.nc.f32 	%f634, [%rd9+844];
	ld.global.nc.f32 	%f635, [%rd12+864256];
	fma.rn.f32 	%f636, %f634, %f635, %f633;
	ld.global.nc.f32 	%f637, [%rd9+848];
	ld.global.nc.f32 	%f638, [%rd12+868352];
	fma.rn.f32 	%f639, %f637, %f638, %f636;
	ld.global.nc.f32 	%f640, [%rd9+852];
	ld.global.nc.f32 	%f641, [%rd12+872448];
	fma.rn.f32 	%f642, %f640, %f641, %f639;
	ld.global.nc.f32 	%f643, [%rd9+856];
	ld.global.nc.f32 	%f644, [%rd12+876544];
	fma.rn.f32 	%f645, %f643, %f644, %f642;
	ld.global.nc.f32 	%f646, [%rd9+860];
	ld.global.nc.f32 	%f647, [%rd12+880640];
	fma.rn.f32 	%f648, %f646, %f647, %f645;
	ld.global.nc.f32 	%f649, [%rd9+864];
	ld.global.nc.f32 	%f650, [%rd12+884736];
	fma.rn.f32 	%f651, %f649, %f650, %f648;
	ld.global.nc.f32 	%f652, [%rd9+868];
	ld.global.nc.f32 	%f653, [%rd12+888832];
	fma.rn.f32 	%f654, %f652, %f653, %f651;
	ld.global.nc.f32 	%f655, [%rd9+872];
	ld.global.nc.f32 	%f656, [%rd12+892928];
	fma.rn.f32 	%f657, %f655, %f656, %f654;
	ld.global.nc.f32 	%f658, [%rd9+876];
	ld.global.nc.f32 	%f659, [%rd12+897024];
	fma.rn.f32 	%f660, %f658, %f659, %f657;
	ld.global.nc.f32 	%f661, [%rd9+880];
	ld.global.nc.f32 	%f662, [%rd12+901120];
	fma.rn.f32 	%f663, %f661, %f662, %f660;
	ld.global.nc.f32 	%f664, [%rd9+884];
	ld.global.nc.f32 	%f665, [%rd12+905216];
	fma.rn.f32 	%f666, %f664, %f665, %f663;
	ld.global.nc.f32 	%f667, [%rd9+888];
	ld.global.nc.f32 	%f668, [%rd12+909312];
	fma.rn.f32 	%f669, %f667, %f668, %f666;
	ld.global.nc.f32 	%f670, [%rd9+892];
	ld.global.nc.f32 	%f671, [%rd12+913408];
	fma.rn.f32 	%f672, %f670, %f671, %f669;
	ld.global.nc.f32 	%f673, [%rd9+896];
	ld.global.nc.f32 	%f674, [%rd12+917504];
	fma.rn.f32 	%f675, %f673, %f674, %f672;
	ld.global.nc.f32 	%f676, [%rd9+900];
	ld.global.nc.f32 	%f677, [%rd12+921600];
	fma.rn.f32 	%f678, %f676, %f677, %f675;
	ld.global.nc.f32 	%f679, [%rd9+904];
	ld.global.nc.f32 	%f680, [%rd12+925696];
	fma.rn.f32 	%f681, %f679, %f680, %f678;
	ld.global.nc.f32 	%f682, [%rd9+908];
	ld.global.nc.f32 	%f683, [%rd12+929792];
	fma.rn.f32 	%f684, %f682, %f683, %f681;
	ld.global.nc.f32 	%f685, [%rd9+912];
	ld.global.nc.f32 	%f686, [%rd12+933888];
	fma.rn.f32 	%f687, %f685, %f686, %f684;
	ld.global.nc.f32 	%f688, [%rd9+916];
	ld.global.nc.f32 	%f689, [%rd12+937984];
	fma.rn.f32 	%f690, %f688, %f689, %f687;
	ld.global.nc.f32 	%f691, [%rd9+920];
	ld.global.nc.f32 	%f692, [%rd12+942080];
	fma.rn.f32 	%f693, %f691, %f692, %f690;
	ld.global.nc.f32 	%f694, [%rd9+924];
	ld.global.nc.f32 	%f695, [%rd12+946176];
	fma.rn.f32 	%f696, %f694, %f695, %f693;
	ld.global.nc.f32 	%f697, [%rd9+928];
	ld.global.nc.f32 	%f698, [%rd12+950272];
	fma.rn.f32 	%f699, %f697, %f698, %f696;
	ld.global.nc.f32 	%f700, [%rd9+932];
	ld.global.nc.f32 	%f701, [%rd12+954368];
	fma.rn.f32 	%f702, %f700, %f701, %f699;
	ld.global.nc.f32 	%f703, [%rd9+936];
	ld.global.nc.f32 	%f704, [%rd12+958464];
	fma.rn.f32 	%f705, %f703, %f704, %f702;
	ld.global.nc.f32 	%f706, [%rd9+940];
	ld.global.nc.f32 	%f707, [%rd12+962560];
	fma.rn.f32 	%f708, %f706, %f707, %f705;
	ld.global.nc.f32 	%f709, [%rd9+944];
	ld.global.nc.f32 	%f710, [%rd12+966656];
	fma.rn.f32 	%f711, %f709, %f710, %f708;
	ld.global.nc.f32 	%f712, [%rd9+948];
	ld.global.nc.f32 	%f713, [%rd12+970752];
	fma.rn.f32 	%f714, %f712, %f713, %f711;
	ld.global.nc.f32 	%f715, [%rd9+952];
	ld.global.nc.f32 	%f716, [%rd12+974848];
	fma.rn.f32 	%f717, %f715, %f716, %f714;
	ld.global.nc.f32 	%f718, [%rd9+956];
	ld.global.nc.f32 	%f719, [%rd12+978944];
	fma.rn.f32 	%f720, %f718, %f719, %f717;
	ld.global.nc.f32 	%f721, [%rd9+960];
	ld.global.nc.f32 	%f722, [%rd12+983040];
	fma.rn.f32 	%f723, %f721, %f722, %f720;
	ld.global.nc.f32 	%f724, [%rd9+964];
	ld.global.nc.f32 	%f725, [%rd12+987136];
	fma.rn.f32 	%f726, %f724, %f725, %f723;
	ld.global.nc.f32 	%f727, [%rd9+968];
	ld.global.nc.f32 	%f728, [%rd12+991232];
	fma.rn.f32 	%f729, %f727, %f728, %f726;
	ld.global.nc.f32 	%f730, [%rd9+972];
	ld.global.nc.f32 	%f731, [%rd12+995328];
	fma.rn.f32 	%f732, %f730, %f731, %f729;
	ld.global.nc.f32 	%f733, [%rd9+976];
	ld.global.nc.f32 	%f734, [%rd12+999424];
	fma.rn.f32 	%f735, %f733, %f734, %f732;
	ld.global.nc.f32 	%f736, [%rd9+980];
	ld.global.nc.f32 	%f737, [%rd12+1003520];
	fma.rn.f32 	%f738, %f736, %f737, %f735;
	ld.global.nc.f32 	%f739, [%rd9+984];
	ld.global.nc.f32 	%f740, [%rd12+1007616];
	fma.rn.f32 	%f741, %f739, %f740, %f738;
	ld.global.nc.f32 	%f742, [%rd9+988];
	ld.global.nc.f32 	%f743, [%rd12+1011712];
	fma.rn.f32 	%f744, %f742, %f743, %f741;
	ld.global.nc.f32 	%f745, [%rd9+992];
	ld.global.nc.f32 	%f746, [%rd12+1015808];
	fma.rn.f32 	%f747, %f745, %f746, %f744;
	ld.global.nc.f32 	%f748, [%rd9+996];
	ld.global.nc.f32 	%f749, [%rd12+1019904];
	fma.rn.f32 	%f750, %f748, %f749, %f747;
	ld.global.nc.f32 	%f751, [%rd9+1000];
	ld.global.nc.f32 	%f752, [%rd12+1024000];
	fma.rn.f32 	%f753, %f751, %f752, %f750;
	ld.global.nc.f32 	%f754, [%rd9+1004];
	ld.global.nc.f32 	%f755, [%rd12+1028096];
	fma.rn.f32 	%f756, %f754, %f755, %f753;
	ld.global.nc.f32 	%f757, [%rd9+1008];
	ld.global.nc.f32 	%f758, [%rd12+1032192];
	fma.rn.f32 	%f759, %f757, %f758, %f756;
	ld.global.nc.f32 	%f760, [%rd9+1012];
	ld.global.nc.f32 	%f761, [%rd12+1036288];
	fma.rn.f32 	%f762, %f760, %f761, %f759;
	ld.global.nc.f32 	%f763, [%rd9+1016];
	ld.global.nc.f32 	%f764, [%rd12+1040384];
	fma.rn.f32 	%f765, %f763, %f764, %f762;
	ld.global.nc.f32 	%f766, [%rd9+1020];
	ld.global.nc.f32 	%f767, [%rd12+1044480];
	fma.rn.f32 	%f768, %f766, %f767, %f765;
	ld.global.nc.f32 	%f769, [%rd9+1024];
	ld.global.nc.f32 	%f770, [%rd12+1048576];
	fma.rn.f32 	%f771, %f769, %f770, %f768;
	ld.global.nc.f32 	%f772, [%rd9+1028];
	ld.global.nc.f32 	%f773, [%rd12+1052672];
	fma.rn.f32 	%f774, %f772, %f773, %f771;
	ld.global.nc.f32 	%f775, [%rd9+1032];
	ld.global.nc.f32 	%f776, [%rd12+1056768];
	fma.rn.f32 	%f777, %f775, %f776, %f774;
	ld.global.nc.f32 	%f778, [%rd9+1036];
	ld.global.nc.f32 	%f779, [%rd12+1060864];
	fma.rn.f32 	%f780, %f778, %f779, %f777;
	ld.global.nc.f32 	%f781, [%rd9+1040];
	ld.global.nc.f32 	%f782, [%rd12+1064960];
	fma.rn.f32 	%f783, %f781, %f782, %f780;
	ld.global.nc.f32 	%f784, [%rd9+1044];
	ld.global.nc.f32 	%f785, [%rd12+1069056];
	fma.rn.f32 	%f786, %f784, %f785, %f783;
	ld.global.nc.f32 	%f787, [%rd9+1048];
	ld.global.nc.f32 	%f788, [%rd12+1073152];
	fma.rn.f32 	%f789, %f787, %f788, %f786;
	ld.global.nc.f32 	%f790, [%rd9+1052];
	ld.global.nc.f32 	%f791, [%rd12+1077248];
	fma.rn.f32 	%f792, %f790, %f791, %f789;
	ld.global.nc.f32 	%f793, [%rd9+1056];
	ld.global.nc.f32 	%f794, [%rd12+1081344];
	fma.rn.f32 	%f795, %f793, %f794, %f792;
	ld.global.nc.f32 	%f796, [%rd9+1060];
	ld.global.nc.f32 	%f797, [%rd12+1085440];
	fma.rn.f32 	%f798, %f796, %f797, %f795;
	ld.global.nc.f32 	%f799, [%rd9+1064];
	ld.global.nc.f32 	%f800, [%rd12+1089536];
	fma.rn.f32 	%f801, %f799, %f800, %f798;
	ld.global.nc.f32 	%f802, [%rd9+1068];
	ld.global.nc.f32 	%f803, [%rd12+1093632];
	fma.rn.f32 	%f804, %f802, %f803, %f801;
	ld.global.nc.f32 	%f805, [%rd9+1072];
	ld.global.nc.f32 	%f806, [%rd12+1097728];
	fma.rn.f32 	%f807, %f805, %f806, %f804;
	ld.global.nc.f32 	%f808, [%rd9+1076];
	ld.global.nc.f32 	%f809, [%rd12+1101824];
	fma.rn.f32 	%f810, %f808, %f809, %f807;
	ld.global.nc.f32 	%f811, [%rd9+1080];
	ld.global.nc.f32 	%f812, [%rd12+1105920];
	fma.rn.f32 	%f813, %f811, %f812, %f810;
	ld.global.nc.f32 	%f814, [%rd9+1084];
	ld.global.nc.f32 	%f815, [%rd12+1110016];
	fma.rn.f32 	%f816, %f814, %f815, %f813;
	ld.global.nc.f32 	%f817, [%rd9+1088];
	ld.global.nc.f32 	%f818, [%rd12+1114112];
	fma.rn.f32 	%f819, %f817, %f818, %f816;
	ld.global.nc.f32 	%f820, [%rd9+1092];
	ld.global.nc.f32 	%f821, [%rd12+1118208];
	fma.rn.f32 	%f822, %f820, %f821, %f819;
	ld.global.nc.f32 	%f823, [%rd9+1096];
	ld.global.nc.f32 	%f824, [%rd12+1122304];
	fma.rn.f32 	%f825, %f823, %f824, %f822;
	ld.global.nc.f32 	%f826, [%rd9+1100];
	ld.global.nc.f32 	%f827, [%rd12+1126400];
	fma.rn.f32 	%f828, %f826, %f827, %f825;
	ld.global.nc.f32 	%f829, [%rd9+1104];
	ld.global.nc.f32 	%f830, [%rd12+1130496];
	fma.rn.f32 	%f831, %f829, %f830, %f828;
	ld.global.nc.f32 	%f832, [%rd9+1108];
	ld.global.nc.f32 	%f833, [%rd12+1134592];
	fma.rn.f32 	%f834, %f832, %f833, %f831;
	ld.global.nc.f32 	%f835, [%rd9+1112];
	ld.global.nc.f32 	%f836, [%rd12+1138688];
	fma.rn.f32 	%f837, %f835, %f836, %f834;
	ld.global.nc.f32 	%f838, [%rd9+1116];
	ld.global.nc.f32 	%f839, [%rd12+1142784];
	fma.rn.f32 	%f840, %f838, %f839, %f837;
	ld.global.nc.f32 	%f841, [%rd9+1120];
	ld.global.nc.f32 	%f842, [%rd12+1146880];
	fma.rn.f32 	%f843, %f841, %f842, %f840;
	ld.global.nc.f32 	%f844, [%rd9+1124];
	ld.global.nc.f32 	%f845, [%rd12+1150976];
	fma.rn.f32 	%f846, %f844, %f845, %f843;
	ld.global.nc.f32 	%f847, [%rd9+1128];
	ld.global.nc.f32 	%f848, [%rd12+1155072];
	fma.rn.f32 	%f849, %f847, %f848, %f846;
	ld.global.nc.f32 	%f850, [%rd9+1132];
	ld.global.nc.f32 	%f851, [%rd12+1159168];
	fma.rn.f32 	%f852, %f850, %f851, %f849;
	ld.global.nc.f32 	%f853, [%rd9+1136];
	ld.global.nc.f32 	%f854, [%rd12+1163264];
	fma.rn.f32 	%f855, %f853, %f854, %f852;
	ld.global.nc.f32 	%f856, [%rd9+1140];
	ld.global.nc.f32 	%f857, [%rd12+1167360];
	fma.rn.f32 	%f858, %f856, %f857, %f855;
	ld.global.nc.f32 	%f859, [%rd9+1144];
	ld.global.nc.f32 	%f860, [%rd12+1171456];
	fma.rn.f32 	%f861, %f859, %f860, %f858;
	ld.global.nc.f32 	%f862, [%rd9+1148];
	ld.global.nc.f32 	%f863, [%rd12+1175552];
	fma.rn.f32 	%f864, %f862, %f863, %f861;
	ld.global.nc.f32 	%f865, [%rd9+1152];
	ld.global.nc.f32 	%f866, [%rd12+1179648];
	fma.rn.f32 	%f867, %f865, %f866, %f864;
	ld.global.nc.f32 	%f868, [%rd9+1156];
	ld.global.nc.f32 	%f869, [%rd12+1183744];
	fma.rn.f32 	%f870, %f868, %f869, %f867;
	ld.global.nc.f32 	%f871, [%rd9+1160];
	ld.global.nc.f32 	%f872, [%rd12+1187840];
	fma.rn.f32 	%f873, %f871, %f872, %f870;
	ld.global.nc.f32 	%f874, [%rd9+1164];
	ld.global.nc.f32 	%f875, [%rd12+1191936];
	fma.rn.f32 	%f876, %f874, %f875, %f873;
	ld.global.nc.f32 	%f877, [%rd9+1168];
	ld.global.nc.f32 	%f878, [%rd12+1196032];
	fma.rn.f32 	%f879, %f877, %f878, %f876;
	ld.global.nc.f32 	%f880, [%rd9+1172];
	ld.global.nc.f32 	%f881, [%rd12+1200128];
	fma.rn.f32 	%f882, %f880, %f881, %f879;
	ld.global.nc.f32 	%f883, [%rd9+1176];
	ld.global.nc.f32 	%f884, [%rd12+1204224];
	fma.rn.f32 	%f885, %f883, %f884, %f882;
	ld.global.nc.f32 	%f886, [%rd9+1180];
	ld.global.nc.f32 	%f887, [%rd12+1208320];
	fma.rn.f32 	%f888, %f886, %f887, %f885;
	ld.global.nc.f32 	%f889, [%rd9+1184];
	ld.global.nc.f32 	%f890, [%rd12+1212416];
	fma.rn.f32 	%f891, %f889, %f890, %f888;
	ld.global.nc.f32 	%f892, [%rd9+1188];
	ld.global.nc.f32 	%f893, [%rd12+1216512];
	fma.rn.f32 	%f894, %f892, %f893, %f891;
	ld.global.nc.f32 	%f895, [%rd9+1192];
	ld.global.nc.f32 	%f896, [%rd12+1220608];
	fma.rn.f32 	%f897, %f895, %f896, %f894;
	ld.global.nc.f32 	%f898, [%rd9+1196];
	ld.global.nc.f32 	%f899, [%rd12+1224704];
	fma.rn.f32 	%f900, %f898, %f899, %f897;
	ld.global.nc.f32 	%f901, [%rd9+1200];
	ld.global.nc.f32 	%f902, [%rd12+1228800];
	fma.rn.f32 	%f903, %f901, %f902, %f900;
	ld.global.nc.f32 	%f904, [%rd9+1204];
	ld.global.nc.f32 	%f905, [%rd12+1232896];
	fma.rn.f32 	%f906, %f904, %f905, %f903;
	ld.global.nc.f32 	%f907, [%rd9+1208];
	ld.global.nc.f32 	%f908, [%rd12+1236992];
	fma.rn.f32 	%f909, %f907, %f908, %f906;
	ld.global.nc.f32 	%f910, [%rd9+1212];
	ld.global.nc.f32 	%f911, [%rd12+1241088];
	fma.rn.f32 	%f912, %f910, %f911, %f909;
	ld.global.nc.f32 	%f913, [%rd9+1216];
	ld.global.nc.f32 	%f914, [%rd12+1245184];
	fma.rn.f32 	%f915, %f913, %f914, %f912;
	ld.global.nc.f32 	%f916, [%rd9+1220];
	ld.global.nc.f32 	%f917, [%rd12+1249280];
	fma.rn.f32 	%f918, %f916, %f917, %f915;
	ld.global.nc.f32 	%f919, [%rd9+1224];
	ld.global.nc.f32 	%f920, [%rd12+1253376];
	fma.rn.f32 	%f921, %f919, %f920, %f918;
	ld.global.nc.f32 	%f922, [%rd9+1228];
	ld.global.nc.f32 	%f923, [%rd12+1257472];
	fma.rn.f32 	%f924, %f922, %f923, %f921;
	ld.global.nc.f32 	%f925, [%rd9+1232];
	ld.global.nc.f32 	%f926, [%rd12+1261568];
	fma.rn.f32 	%f927, %f925, %f926, %f924;
	ld.global.nc.f32 	%f928, [%rd9+1236];
	ld.global.nc.f32 	%f929, [%rd12+1265664];
	fma.rn.f32 	%f930, %f928, %f929, %f927;
	ld.global.nc.f32 	%f931, [%rd9+1240];
	ld.global.nc.f32 	%f932, [%rd12+1269760];
	fma.rn.f32 	%f933, %f931, %f932, %f930;
	ld.global.nc.f32 	%f934, [%rd9+1244];
	ld.global.nc.f32 	%f935, [%rd12+1273856];
	fma.rn.f32 	%f936, %f934, %f935, %f933;
	ld.global.nc.f32 	%f937, [%rd9+1248];
	ld.global.nc.f32 	%f938, [%rd12+1277952];
	fma.rn.f32 	%f939, %f937, %f938, %f936;
	ld.global.nc.f32 	%f940, [%rd9+1252];
	ld.global.nc.f32 	%f941, [%rd12+1282048];
	fma.rn.f32 	%f942, %f940, %f941, %f939;
	ld.global.nc.f32 	%f943, [%rd9+1256];
	ld.global.nc.f32 	%f944, [%rd12+1286144];
	fma.rn.f32 	%f945, %f943, %f944, %f942;
	ld.global.nc.f32 	%f946, [%rd9+1260];
	ld.global.nc.f32 	%f947, [%rd12+1290240];
	fma.rn.f32 	%f948, %f946, %f947, %f945;
	ld.global.nc.f32 	%f949, [%rd9+1264];
	ld.global.nc.f32 	%f950, [%rd12+1294336];
	fma.rn.f32 	%f951, %f949, %f950, %f948;
	ld.global.nc.f32 	%f952, [%rd9+1268];
	ld.global.nc.f32 	%f953, [%rd12+1298432];
	fma.rn.f32 	%f954, %f952, %f953, %f951;
	ld.global.nc.f32 	%f955, [%rd9+1272];
	ld.global.nc.f32 	%f956, [%rd12+1302528];
	fma.rn.f32 	%f957, %f955, %f956, %f954;
	ld.global.nc.f32 	%f958, [%rd9+1276];
	ld.global.nc.f32 	%f959, [%rd12+1306624];
	fma.rn.f32 	%f960, %f958, %f959, %f957;
	ld.global.nc.f32 	%f961, [%rd9+1280];
	ld.global.nc.f32 	%f962, [%rd12+1310720];
	fma.rn.f32 	%f963, %f961, %f962, %f960;
	ld.global.nc.f32 	%f964, [%rd9+1284];
	ld.global.nc.f32 	%f965, [%rd12+1314816];
	fma.rn.f32 	%f966, %f964, %f965, %f963;
	ld.global.nc.f32 	%f967, [%rd9+1288];
	ld.global.nc.f32 	%f968, [%rd12+1318912];
	fma.rn.f32 	%f969, %f967, %f968, %f966;
	ld.global.nc.f32 	%f970, [%rd9+1292];
	ld.global.nc.f32 	%f971, [%rd12+1323008];
	fma.rn.f32 	%f972, %f970, %f971, %f969;
	ld.global.nc.f32 	%f973, [%rd9+1296];
	ld.global.nc.f32 	%f974, [%rd12+1327104];
	fma.rn.f32 	%f975, %f973, %f974, %f972;
	ld.global.nc.f32 	%f976, [%rd9+1300];
	ld.global.nc.f32 	%f977, [%rd12+1331200];
	fma.rn.f32 	%f978, %f976, %f977, %f975;
	ld.global.nc.f32 	%f979, [%rd9+1304];
	ld.global.nc.f32 	%f980, [%rd12+1335296];
	fma.rn.f32 	%f981, %f979, %f980, %f978;
	ld.global.nc.f32 	%f982, [%rd9+1308];
	ld.global.nc.f32 	%f983, [%rd12+1339392];
	fma.rn.f32 	%f984, %f982, %f983, %f981;
	ld.global.nc.f32 	%f985, [%rd9+1312];
	ld.global.nc.f32 	%f986, [%rd12+1343488];
	fma.rn.f32 	%f987, %f985, %f986, %f984;
	ld.global.nc.f32 	%f988, [%rd9+1316];
	ld.global.nc.f32 	%f989, [%rd12+1347584];
	fma.rn.f32 	%f990, %f988, %f989, %f987;
	ld.global.nc.f32 	%f991, [%rd9+1320];
	ld.global.nc.f32 	%f992, [%rd12+1351680];
	fma.rn.f32 	%f993, %f991, %f992, %f990;
	ld.global.nc.f32 	%f994, [%rd9+1324];
	ld.global.nc.f32 	%f995, [%rd12+1355776];
	fma.rn.f32 	%f996, %f994, %f995, %f993;
	ld.global.nc.f32 	%f997, [%rd9+1328];
	ld.global.nc.f32 	%f998, [%rd12+1359872];
	fma.rn.f32 	%f999, %f997, %f998, %f996;
	ld.global.nc.f32 	%f1000, [%rd9+1332];
	ld.global.nc.f32 	%f1001, [%rd12+1363968];
	fma.rn.f32 	%f1002, %f1000, %f1001, %f999;
	ld.global.nc.f32 	%f1003, [%rd9+1336];
	ld.global.nc.f32 	%f1004, [%rd12+1368064];
	fma.rn.f32 	%f1005, %f1003, %f1004, %f1002;
	ld.global.nc.f32 	%f1006, [%rd9+1340];
	ld.global.nc.f32 	%f1007, [%rd12+1372160];
	fma.rn.f32 	%f1008, %f1006, %f1007, %f1005;
	ld.global.nc.f32 	%f1009, [%rd9+1344];
	ld.global.nc.f32 	%f1010, [%rd12+1376256];
	fma.rn.f32 	%f1011, %f1009, %f1010, %f1008;
	ld.global.nc.f32 	%f1012, [%rd9+1348];
	ld.global.nc.f32 	%f1013, [%rd12+1380352];
	fma.rn.f32 	%f1014, %f1012, %f1013, %f1011;
	ld.global.nc.f32 	%f1015, [%rd9+1352];
	ld.global.nc.f32 	%f1016, [%rd12+1384448];
	fma.rn.f32 	%f1017, %f1015, %f1016, %f1014;
	ld.global.nc.f32 	%f1018, [%rd9+1356];
	ld.global.nc.f32 	%f1019, [%rd12+1388544];
	fma.rn.f32 	%f1020, %f1018, %f1019, %f1017;
	ld.global.nc.f32 	%f1021, [%rd9+1360];
	ld.global.nc.f32 	%f1022, [%rd12+1392640];
	fma.rn.f32 	%f1023, %f1021, %f1022, %f1020;
	ld.global.nc.f32 	%f1024, [%rd9+1364];
	ld.global.nc.f32 	%f1025, [%rd12+1396736];
	fma.rn.f32 	%f1026, %f1024, %f1025, %f1023;
	ld.global.nc.f32 	%f1027, [%rd9+1368];
	ld.global.nc.f32 	%f1028, [%rd12+1400832];
	fma.rn.f32 	%f1029, %f1027, %f1028, %f1026;
	ld.global.nc.f32 	%f1030, [%rd9+1372];
	ld.global.nc.f32 	%f1031, [%rd12+1404928];
	fma.rn.f32 	%f1032, %f1030, %f1031, %f1029;
	ld.global.nc.f32 	%f1033, [%rd9+1376];
	ld.global.nc.f32 	%f1034, [%rd12+1409024];
	fma.rn.f32 	%f1035, %f1033, %f1034, %f1032;
	ld.global.nc.f32 	%f1036, [%rd9+1380];
	ld.global.nc.f32 	%f1037, [%rd12+1413120];
	fma.rn.f32 	%f1038, %f1036, %f1037, %f1035;
	ld.global.nc.f32 	%f1039, [%rd9+1384];
	ld.global.nc.f32 	%f1040, [%rd12+1417216];
	fma.rn.f32 	%f1041, %f1039, %f1040, %f1038;
	ld.global.nc.f32 	%f1042, [%rd9+1388];
	ld.global.nc.f32 	%f1043, [%rd12+1421312];
	fma.rn.f32 	%f1044, %f1042, %f1043, %f1041;
	ld.global.nc.f32 	%f1045, [%rd9+1392];
	ld.global.nc.f32 	%f1046, [%rd12+1425408];
	fma.rn.f32 	%f1047, %f1045, %f1046, %f1044;
	ld.global.nc.f32 	%f1048, [%rd9+1396];
	ld.global.nc.f32 	%f1049, [%rd12+1429504];
	fma.rn.f32 	%f1050, %f1048, %f1049, %f1047;
	ld.global.nc.f32 	%f1051, [%rd9+1400];
	ld.global.nc.f32 	%f1052, [%rd12+1433600];
	fma.rn.f32 	%f1053, %f1051, %f1052, %f1050;
	ld.global.nc.f32 	%f1054, [%rd9+1404];
	ld.global.nc.f32 	%f1055, [%rd12+1437696];
	fma.rn.f32 	%f1056, %f1054, %f1055, %f1053;
	ld.global.nc.f32 	%f1057, [%rd9+1408];
	ld.global.nc.f32 	%f1058, [%rd12+1441792];
	fma.rn.f32 	%f1059, %f1057, %f1058, %f1056;
	ld.global.nc.f32 	%f1060, [%rd9+1412];
	ld.global.nc.f32 	%f1061, [%rd12+1445888];
	fma.rn.f32 	%f1062, %f1060, %f1061, %f1059;
	ld.global.nc.f32 	%f1063, [%rd9+1416];
	ld.global.nc.f32 	%f1064, [%rd12+1449984];
	fma.rn.f32 	%f1065, %f1063, %f1064, %f1062;
	ld.global.nc.f32 	%f1066, [%rd9+1420];
	ld.global.nc.f32 	%f1067, [%rd12+1454080];
	fma.rn.f32 	%f1068, %f1066, %f1067, %f1065;
	ld.global.nc.f32 	%f1069, [%rd9+1424];
	ld.global.nc.f32 	%f1070, [%rd12+1458176];
	fma.rn.f32 	%f1071, %f1069, %f1070, %f1068;
	ld.global.nc.f32 	%f1072, [%rd9+1428];
	ld.global.nc.f32 	%f1073, [%rd12+1462272];
	fma.rn.f32 	%f1074, %f1072, %f1073, %f1071;
	ld.global.nc.f32 	%f1075, [%rd9+1432];
	ld.global.nc.f32 	%f1076, [%rd12+1466368];
	fma.rn.f32 	%f1077, %f1075, %f1076, %f1074;
	ld.global.nc.f32 	%f1078, [%rd9+1436];
	ld.global.nc.f32 	%f1079, [%rd12+1470464];
	fma.rn.f32 	%f1080, %f1078, %f1079, %f1077;
	ld.global.nc.f32 	%f1081, [%rd9+1440];
	ld.global.nc.f32 	%f1082, [%rd12+1474560];
	fma.rn.f32 	%f1083, %f1081, %f1082, %f1080;
	ld.global.nc.f32 	%f1084, [%rd9+1444];
	ld.global.nc.f32 	%f1085, [%rd12+1478656];
	fma.rn.f32 	%f1086, %f1084, %f1085, %f1083;
	ld.global.nc.f32 	%f1087, [%rd9+1448];
	ld.global.nc.f32 	%f1088, [%rd12+1482752];
	fma.rn.f32 	%f1089, %f1087, %f1088, %f1086;
	ld.global.nc.f32 	%f1090, [%rd9+1452];
	ld.global.nc.f32 	%f1091, [%rd12+1486848];
	fma.rn.f32 	%f1092, %f1090, %f1091, %f1089;
	ld.global.nc.f32 	%f1093, [%rd9+1456];
	ld.global.nc.f32 	%f1094, [%rd12+1490944];
	fma.rn.f32 	%f1095, %f1093, %f1094, %f1092;
	ld.global.nc.f32 	%f1096, [%rd9+1460];
	ld.global.nc.f32 	%f1097, [%rd12+1495040];
	fma.rn.f32 	%f1098, %f1096, %f1097, %f1095;
	ld.global.nc.f32 	%f1099, [%rd9+1464];
	ld.global.nc.f32 	%f1100, [%rd12+1499136];
	fma.rn.f32 	%f1101, %f1099, %f1100, %f1098;
	ld.global.nc.f32 	%f1102, [%rd9+1468];
	ld.global.nc.f32 	%f1103, [%rd12+1503232];
	fma.rn.f32 	%f1104, %f1102, %f1103, %f1101;
	ld.global.nc.f32 	%f1105, [%rd9+1472];
	ld.global.nc.f32 	%f1106, [%rd12+1507328];
	fma.rn.f32 	%f1107, %f1105, %f1106, %f1104;
	ld.global.nc.f32 	%f1108, [%rd9+1476];
	ld.global.nc.f32 	%f1109, [%rd12+1511424];
	fma.rn.f32 	%f1110, %f1108, %f1109, %f1107;
	ld.global.nc.f32 	%f1111, [%rd9+1480];
	ld.global.nc.f32 	%f1112, [%rd12+1515520];
	fma.rn.f32 	%f1113, %f1111, %f1112, %f1110;
	ld.global.nc.f32 	%f1114, [%rd9+1484];
	ld.global.nc.f32 	%f1115, [%rd12+1519616];
	fma.rn.f32 	%f1116, %f1114, %f1115, %f1113;
	ld.global.nc.f32 	%f1117, [%rd9+1488];
	ld.global.nc.f32 	%f1118, [%rd12+1523712];
	fma.rn.f32 	%f1119, %f1117, %f1118, %f1116;
	ld.global.nc.f32 	%f1120, [%rd9+1492];
	ld.global.nc.f32 	%f1121, [%rd12+1527808];
	fma.rn.f32 	%f1122, %f1120, %f1121, %f1119;
	ld.global.nc.f32 	%f1123, [%rd9+1496];
	ld.global.nc.f32 	%f1124, [%rd12+1531904];
	fma.rn.f32 	%f1125, %f1123, %f1124, %f1122;
	ld.global.nc.f32 	%f1126, [%rd9+1500];
	ld.global.nc.f32 	%f1127, [%rd12+1536000];
	fma.rn.f32 	%f1128, %f1126, %f1127, %f1125;
	ld.global.nc.f32 	%f1129, [%rd9+1504];
	ld.global.nc.f32 	%f1130, [%rd12+1540096];
	fma.rn.f32 	%f1131, %f1129, %f1130, %f1128;
	ld.global.nc.f32 	%f1132, [%rd9+1508];
	ld.global.nc.f32 	%f1133, [%rd12+1544192];
	fma.rn.f32 	%f1134, %f1132, %f1133, %f1131;
	ld.global.nc.f32 	%f1135, [%rd9+1512];
	ld.global.nc.f32 	%f1136, [%rd12+1548288];
	fma.rn.f32 	%f1137, %f1135, %f1136, %f1134;
	ld.global.nc.f32 	%f1138, [%rd9+1516];
	ld.global.nc.f32 	%f1139, [%rd12+1552384];
	fma.rn.f32 	%f1140, %f1138, %f1139, %f1137;
	ld.global.nc.f32 	%f1141, [%rd9+1520];
	ld.global.nc.f32 	%f1142, [%rd12+1556480];
	fma.rn.f32 	%f1143, %f1141, %f1142, %f1140;
	ld.global.nc.f32 	%f1144, [%rd9+1524];
	ld.global.nc.f32 	%f1145, [%rd12+1560576];
	fma.rn.f32 	%f1146, %f1144, %f1145, %f1143;
	ld.global.nc.f32 	%f1147, [%rd9+1528];
	ld.global.nc.f32 	%f1148, [%rd12+1564672];
	fma.rn.f32 	%f1149, %f1147, %f1148, %f1146;
	ld.global.nc.f32 	%f1150, [%rd9+1532];
	ld.global.nc.f32 	%f1151, [%rd12+1568768];
	fma.rn.f32 	%f1152, %f1150, %f1151, %f1149;
	ld.global.nc.f32 	%f1153, [%rd9+1536];
	ld.global.nc.f32 	%f1154, [%rd12+1572864];
	fma.rn.f32 	%f1155, %f1153, %f1154, %f1152;
	ld.global.nc.f32 	%f1156, [%rd9+1540];
	ld.global.nc.f32 	%f1157, [%rd12+1576960];
	fma.rn.f32 	%f1158, %f1156, %f1157, %f1155;
	ld.global.nc.f32 	%f1159, [%rd9+1544];
	ld.global.nc.f32 	%f1160, [%rd12+1581056];
	fma.rn.f32 	%f1161, %f1159, %f1160, %f1158;
	ld.global.nc.f32 	%f1162, [%rd9+1548];
	ld.global.nc.f32 	%f1163, [%rd12+1585152];
	fma.rn.f32 	%f1164, %f1162, %f1163, %f1161;
	ld.global.nc.f32 	%f1165, [%rd9+1552];
	ld.global.nc.f32 	%f1166, [%rd12+1589248];
	fma.rn.f32 	%f1167, %f1165, %f1166, %f1164;
	ld.global.nc.f32 	%f1168, [%rd9+1556];
	ld.global.nc.f32 	%f1169, [%rd12+1593344];
	fma.rn.f32 	%f1170, %f1168, %f1169, %f1167;
	ld.global.nc.f32 	%f1171, [%rd9+1560];
	ld.global.nc.f32 	%f1172, [%rd12+1597440];
	fma.rn.f32 	%f1173, %f1171, %f1172, %f1170;
	ld.global.nc.f32 	%f1174, [%rd9+1564];
	ld.global.nc.f32 	%f1175, [%rd12+1601536];
	fma.rn.f32 	%f1176, %f1174, %f1175, %f1173;
	ld.global.nc.f32 	%f1177, [%rd9+1568];
	ld.global.nc.f32 	%f1178, [%rd12+1605632];
	fma.rn.f32 	%f1179, %f1177, %f1178, %f1176;
	ld.global.nc.f32 	%f1180, [%rd9+1572];
	ld.global.nc.f32 	%f1181, [%rd12+1609728];
	fma.rn.f32 	%f1182, %f1180, %f1181, %f1179;
	ld.global.nc.f32 	%f1183, [%rd9+1576];
	ld.global.nc.f32 	%f1184, [%rd12+1613824];
	fma.rn.f32 	%f1185, %f1183, %f1184, %f1182;
	ld.global.nc.f32 	%f1186, [%rd9+1580];
	ld.global.nc.f32 	%f1187, [%rd12+1617920];
	fma.rn.f32 	%f1188, %f1186, %f1187, %f1185;
	ld.global.nc.f32 	%f1189, [%rd9+1584];
	ld.global.nc.f32 	%f1190, [%rd12+1622016];
	fma.rn.f32 	%f1191, %f1189, %f1190, %f1188;
	ld.global.nc.f32 	%f1192, [%rd9+1588];
	ld.global.nc.f32 	%f1193, [%rd12+1626112];
	fma.rn.f32 	%f1194, %f1192, %f1193, %f1191;
	ld.global.nc.f32 	%f1195, [%rd9+1592];
	ld.global.nc.f32 	%f1196, [%rd12+1630208];
	fma.rn.f32 	%f1197, %f1195, %f1196, %f1194;
	ld.global.nc.f32 	%f1198, [%rd9+1596];
	ld.global.nc.f32 	%f1199, [%rd12+1634304];
	fma.rn.f32 	%f1200, %f1198, %f1199, %f1197;
	ld.global.nc.f32 	%f1201, [%rd9+1600];
	ld.global.nc.f32 	%f1202, [%rd12+1638400];
	fma.rn.f32 	%f1203, %f1201, %f1202, %f1200;
	ld.global.nc.f32 	%f1204, [%rd9+1604];
	ld.global.nc.f32 	%f1205, [%rd12+1642496];
	fma.rn.f32 	%f1206, %f1204, %f1205, %f1203;
	ld.global.nc.f32 	%f1207, [%rd9+1608];
	ld.global.nc.f32 	%f1208, [%rd12+1646592];
	fma.rn.f32 	%f1209, %f1207, %f1208, %f1206;
	ld.global.nc.f32 	%f1210, [%rd9+1612];
	ld.global.nc.f32 	%f1211, [%rd12+1650688];
	fma.rn.f32 	%f1212, %f1210, %f1211, %f1209;
	ld.global.nc.f32 	%f1213, [%rd9+1616];
	ld.global.nc.f32 	%f1214, [%rd12+1654784];
	fma.rn.f32 	%f1215, %f1213, %f1214, %f1212;
	ld.global.nc.f32 	%f1216, [%rd9+1620];
	ld.global.nc.f32 	%f1217, [%rd12+1658880];
	fma.rn.f32 	%f1218, %f1216, %f1217, %f1215;
	ld.global.nc.f32 	%f1219, [%rd9+1624];
	ld.global.nc.f32 	%f1220, [%rd12+1662976];
	fma.rn.f32 	%f1221, %f1219, %f1220, %f1218;
	ld.global.nc.f32 	%f1222, [%rd9+1628];
	ld.global.nc.f32 	%f1223, [%rd12+1667072];
	fma.rn.f32 	%f1224, %f1222, %f1223, %f1221;
	ld.global.nc.f32 	%f1225, [%rd9+1632];
	ld.global.nc.f32 	%f1226, [%rd12+1671168];
	fma.rn.f32 	%f1227, %f1225, %f1226, %f1224;
	ld.global.nc.f32 	%f1228, [%rd9+1636];
	ld.global.nc.f32 	%f1229, [%rd12+1675264];
	fma.rn.f32 	%f1230, %f1228, %f1229, %f1227;
	ld.global.nc.f32 	%f1231, [%rd9+1640];
	ld.global.nc.f32 	%f1232, [%rd12+1679360];
	fma.rn.f32 	%f1233, %f1231, %f1232, %f1230;
	ld.global.nc.f32 	%f1234, [%rd9+1644];
	ld.global.nc.f32 	%f1235, [%rd12+1683456];
	fma.rn.f32 	%f1236, %f1234, %f1235, %f1233;
	ld.global.nc.f32 	%f1237, [%rd9+1648];
	ld.global.nc.f32 	%f1238, [%rd12+1687552];
	fma.rn.f32 	%f1239, %f1237, %f1238, %f1236;
	ld.global.nc.f32 	%f1240, [%rd9+1652];
	ld.global.nc.f32 	%f1241, [%rd12+1691648];
	fma.rn.f32 	%f1242, %f1240, %f1241, %f1239;
	ld.global.nc.f32 	%f1243, [%rd9+1656];
	ld.global.nc.f32 	%f1244, [%rd12+1695744];
	fma.rn.f32 	%f1245, %f1243, %f1244, %f1242;
	ld.global.nc.f32 	%f1246, [%rd9+1660];
	ld.global.nc.f32 	%f1247, [%rd12+1699840];
	fma.rn.f32 	%f1248, %f1246, %f1247, %f1245;
	ld.global.nc.f32 	%f1249, [%rd9+1664];
	ld.global.nc.f32 	%f1250, [%rd12+1703936];
	fma.rn.f32 	%f1251, %f1249, %f1250, %f1248;
	ld.global.nc.f32 	%f1252, [%rd9+1668];
	ld.global.nc.f32 	%f1253, [%rd12+1708032];
	fma.rn.f32 	%f1254, %f1252, %f1253, %f1251;
	ld.global.nc.f32 	%f1255, [%rd9+1672];
	ld.global.nc.f32 	%f1256, [%rd12+1712128];
	fma.rn.f32 	%f1257, %f1255, %f1256, %f1254;
	ld.global.nc.f32 	%f1258, [%rd9+1676];
	ld.global.nc.f32 	%f1259, [%rd12+1716224];
	fma.rn.f32 	%f1260, %f1258, %f1259, %f1257;
	ld.global.nc.f32 	%f1261, [%rd9+1680];
	ld.global.nc.f32 	%f1262, [%rd12+1720320];
	fma.rn.f32 	%f1263, %f1261, %f1262, %f1260;
	ld.global.nc.f32 	%f1264, [%rd9+1684];
	ld.global.nc.f32 	%f1265, [%rd12+1724416];
	fma.rn.f32 	%f1266, %f1264, %f1265, %f1263;
	ld.global.nc.f32 	%f1267, [%rd9+1688];
	ld.global.nc.f32 	%f1268, [%rd12+1728512];
	fma.rn.f32 	%f1269, %f1267, %f1268, %f1266;
	ld.global.nc.f32 	%f1270, [%rd9+1692];
	ld.global.nc.f32 	%f1271, [%rd12+1732608];
	fma.rn.f32 	%f1272, %f1270, %f1271, %f1269;
	ld.global.nc.f32 	%f1273, [%rd9+1696];
	ld.global.nc.f32 	%f1274, [%rd12+1736704];
	fma.rn.f32 	%f1275, %f1273, %f1274, %f1272;
	ld.global.nc.f32 	%f1276, [%rd9+1700];
	ld.global.nc.f32 	%f1277, [%rd12+1740800];
	fma.rn.f32 	%f1278, %f1276, %f1277, %f1275;
	ld.global.nc.f32 	%f1279, [%rd9+1704];
	ld.global.nc.f32 	%f1280, [%rd12+1744896];
	fma.rn.f32 	%f1281, %f1279, %f1280, %f1278;
	ld.global.nc.f32 	%f1282, [%rd9+1708];
	ld.global.nc.f32 	%f1283, [%rd12+1748992];
	fma.rn.f32 	%f1284, %f1282, %f1283, %f1281;
	ld.global.nc.f32 	%f1285, [%rd9+1712];
	ld.global.nc.f32 	%f1286, [%rd12+1753088];
	fma.rn.f32 	%f1287, %f1285, %f1286, %f1284;
	ld.global.nc.f32 	%f1288, [%rd9+1716];
	ld.global.nc.f32 	%f1289, [%rd12+1757184];
	fma.rn.f32 	%f1290, %f1288, %f1289, %f1287;
	ld.global.nc.f32 	%f1291, [%rd9+1720];
	ld.global.nc.f32 	%f1292, [%rd12+1761280];
	fma.rn.f32 	%f1293, %f1291, %f1292, %f1290;
	ld.global.nc.f32 	%f1294, [%rd9+1724];
	ld.global.nc.f32 	%f1295, [%rd12+1765376];
	fma.rn.f32 	%f1296, %f1294, %f1295, %f1293;
	ld.global.nc.f32 	%f1297, [%rd9+1728];
	ld.global.nc.f32 	%f1298, [%rd12+1769472];
	fma.rn.f32 	%f1299, %f1297, %f1298, %f1296;
	ld.global.nc.f32 	%f1300, [%rd9+1732];
	ld.global.nc.f32 	%f1301, [%rd12+1773568];
	fma.rn.f32 	%f1302, %f1300, %f1301, %f1299;
	ld.global.nc.f32 	%f1303, [%rd9+1736];
	ld.global.nc.f32 	%f1304, [%rd12+1777664];
	fma.rn.f32 	%f1305, %f1303, %f1304, %f1302;
	ld.global.nc.f32 	%f1306, [%rd9+1740];
	ld.global.nc.f32 	%f1307, [%rd12+1781760];
	fma.rn.f32 	%f1308, %f1306, %f1307, %f1305;
	ld.global.nc.f32 	%f1309, [%rd9+1744];
	ld.global.nc.f32 	%f1310, [%rd12+1785856];
	fma.rn.f32 	%f1311, %f1309, %f1310, %f1308;
	ld.global.nc.f32 	%f1312, [%rd9+1748];
	ld.global.nc.f32 	%f1313, [%rd12+1789952];
	fma.rn.f32 	%f1314, %f1312, %f1313, %f1311;
	ld.global.nc.f32 	%f1315, [%rd9+1752];
	ld.global.nc.f32 	%f1316, [%rd12+1794048];
	fma.rn.f32 	%f1317, %f1315, %f1316, %f1314;
	ld.global.nc.f32 	%f1318, [%rd9+1756];
	ld.global.nc.f32 	%f1319, [%rd12+1798144];
	fma.rn.f32 	%f1320, %f1318, %f1319, %f1317;
	ld.global.nc.f32 	%f1321, [%rd9+1760];
	ld.global.nc.f32 	%f1322, [%rd12+1802240];
	fma.rn.f32 	%f1323, %f1321, %f1322, %f1320;
	ld.global.nc.f32 	%f1324, [%rd9+1764];
	ld.global.nc.f32 	%f1325, [%rd12+1806336];
	fma.rn.f32 	%f1326, %f1324, %f1325, %f1323;
	ld.global.nc.f32 	%f1327, [%rd9+1768];
	ld.global.nc.f32 	%f1328, [%rd12+1810432];
	fma.rn.f32 	%f1329, %f1327, %f1328, %f1326;
	ld.global.nc.f32 	%f1330, [%rd9+1772];
	ld.global.nc.f32 	%f1331, [%rd12+1814528];
	fma.rn.f32 	%f1332, %f1330, %f1331, %f1329;
	ld.global.nc.f32 	%f1333, [%rd9+1776];
	ld.global.nc.f32 	%f1334, [%rd12+1818624];
	fma.rn.f32 	%f1335, %f1333, %f1334, %f1332;
	ld.global.nc.f32 	%f1336, [%rd9+1780];
	ld.global.nc.f32 	%f1337, [%rd12+1822720];
	fma.rn.f32 	%f1338, %f1336, %f1337, %f1335;
	ld.global.nc.f32 	%f1339, [%rd9+1784];
	ld.global.nc.f32 	%f1340, [%rd12+1826816];
	fma.rn.f32 	%f1341, %f1339, %f1340, %f1338;
	ld.global.nc.f32 	%f1342, [%rd9+1788];
	ld.global.nc.f32 	%f1343, [%rd12+1830912];
	fma.rn.f32 	%f1344, %f1342, %f1343, %f1341;
	ld.global.nc.f32 	%f1345, [%rd9+1792];
	ld.global.nc.f32 	%f1346, [%rd12+1835008];
	fma.rn.f32 	%f1347, %f1345, %f1346, %f1344;
	ld.global.nc.f32 	%f1348, [%rd9+1796];
	ld.global.nc.f32 	%f1349, [%rd12+1839104];
	fma.rn.f32 	%f1350, %f1348, %f1349, %f1347;
	ld.global.nc.f32 	%f1351, [%rd9+1800];
	ld.global.nc.f32 	%f1352, [%rd12+1843200];
	fma.rn.f32 	%f1353, %f1351, %f1352, %f1350;
	ld.global.nc.f32 	%f1354, [%rd9+1804];
	ld.global.nc.f32 	%f1355, [%rd12+1847296];
	fma.rn.f32 	%f1356, %f1354, %f1355, %f1353;
	ld.global.nc.f32 	%f1357, [%rd9+1808];
	ld.global.nc.f32 	%f1358, [%rd12+1851392];
	fma.rn.f32 	%f1359, %f1357, %f1358, %f1356;
	ld.global.nc.f32 	%f1360, [%rd9+1812];
	ld.global.nc.f32 	%f1361, [%rd12+1855488];
	fma.rn.f32 	%f1362, %f1360, %f1361, %f1359;
	ld.global.nc.f32 	%f1363, [%rd9+1816];
	ld.global.nc.f32 	%f1364, [%rd12+1859584];
	fma.rn.f32 	%f1365, %f1363, %f1364, %f1362;
	ld.global.nc.f32 	%f1366, [%rd9+1820];
	ld.global.nc.f32 	%f1367, [%rd12+1863680];
	fma.rn.f32 	%f1368, %f1366, %f1367, %f1365;
	ld.global.nc.f32 	%f1369, [%rd9+1824];
	ld.global.nc.f32 	%f1370, [%rd12+1867776];
	fma.rn.f32 	%f1371, %f1369, %f1370, %f1368;
	ld.global.nc.f32 	%f1372, [%rd9+1828];
	ld.global.nc.f32 	%f1373, [%rd12+1871872];
	fma.rn.f32 	%f1374, %f1372, %f1373, %f1371;
	ld.global.nc.f32 	%f1375, [%rd9+1832];
	ld.global.nc.f32 	%f1376, [%rd12+1875968];
	fma.rn.f32 	%f1377, %f1375, %f1376, %f1374;
	ld.global.nc.f32 	%f1378, [%rd9+1836];
	ld.global.nc.f32 	%f1379, [%rd12+1880064];
	fma.rn.f32 	%f1380, %f1378, %f1379, %f1377;
	ld.global.nc.f32 	%f1381, [%rd9+1840];
	ld.global.nc.f32 	%f1382, [%rd12+1884160];
	fma.rn.f32 	%f1383, %f1381, %f1382, %f1380;
	ld.global.nc.f32 	%f1384, [%rd9+1844];
	ld.global.nc.f32 	%f1385, [%rd12+1888256];
	fma.rn.f32 	%f1386, %f1384, %f1385, %f1383;
	ld.global.nc.f32 	%f1387, [%rd9+1848];
	ld.global.nc.f32 	%f1388, [%rd12+1892352];
	fma.rn.f32 	%f1389, %f1387, %f1388, %f1386;
	ld.global.nc.f32 	%f1390, [%rd9+1852];
	ld.global.nc.f32 	%f1391, [%rd12+1896448];
	fma.rn.f32 	%f1392, %f1390, %f1391, %f1389;
	ld.global.nc.f32 	%f1393, [%rd9+1856];
	ld.global.nc.f32 	%f1394, [%rd12+1900544];
	fma.rn.f32 	%f1395, %f1393, %f1394, %f1392;
	ld.global.nc.f32 	%f1396, [%rd9+1860];
	ld.global.nc.f32 	%f1397, [%rd12+1904640];
	fma.rn.f32 	%f1398, %f1396, %f1397, %f1395;
	ld.global.nc.f32 	%f1399, [%rd9+1864];
	ld.global.nc.f32 	%f1400, [%rd12+1908736];
	fma.rn.f32 	%f1401, %f1399, %f1400, %f1398;
	ld.global.nc.f32 	%f1402, [%rd9+1868];
	ld.global.nc.f32 	%f1403, [%rd12+1912832];
	fma.rn.f32 	%f1404, %f1402, %f1403, %f1401;
	ld.global.nc.f32 	%f1405, [%rd9+1872];
	ld.global.nc.f32 	%f1406, [%rd12+1916928];
	fma.rn.f32 	%f1407, %f1405, %f1406, %f1404;
	ld.global.nc.f32 	%f1408, [%rd9+1876];
	ld.global.nc.f32 	%f1409, [%rd12+1921024];
	fma.rn.f32 	%f1410, %f1408, %f1409, %f1407;
	ld.global.nc.f32 	%f1411, [%rd9+1880];
	ld.global.nc.f32 	%f1412, [%rd12+1925120];
	fma.rn.f32 	%f1413, %f1411, %f1412, %f1410;
	ld.global.nc.f32 	%f1414, [%rd9+1884];
	ld.global.nc.f32 	%f1415, [%rd12+1929216];
	fma.rn.f32 	%f1416, %f1414, %f1415, %f1413;
	ld.global.nc.f32 	%f1417, [%rd9+1888];
	ld.global.nc.f32 	%f1418, [%rd12+1933312];
	fma.rn.f32 	%f1419, %f1417, %f1418, %f1416;
	ld.global.nc.f32 	%f1420, [%rd9+1892];
	ld.global.nc.f32 	%f1421, [%rd12+1937408];
	fma.rn.f32 	%f1422, %f1420, %f1421, %f1419;
	ld.global.nc.f32 	%f1423, [%rd9+1896];
	ld.global.nc.f32 	%f1424, [%rd12+1941504];
	fma.rn.f32 	%f1425, %f1423, %f1424, %f1422;
	ld.global.nc.f32 	%f1426, [%rd9+1900];
	ld.global.nc.f32 	%f1427, [%rd12+1945600];
	fma.rn.f32 	%f1428, %f1426, %f1427, %f1425;
	ld.global.nc.f32 	%f1429, [%rd9+1904];
	ld.global.nc.f32 	%f1430, [%rd12+1949696];
	fma.rn.f32 	%f1431, %f1429, %f1430, %f1428;
	ld.global.nc.f32 	%f1432, [%rd9+1908];
	ld.global.nc.f32 	%f1433, [%rd12+1953792];
	fma.rn.f32 	%f1434, %f1432, %f1433, %f1431;
	ld.global.nc.f32 	%f1435, [%rd9+1912];
	ld.global.nc.f32 	%f1436, [%rd12+1957888];
	fma.rn.f32 	%f1437, %f1435, %f1436, %f1434;
	ld.global.nc.f32 	%f1438, [%rd9+1916];
	ld.global.nc.f32 	%f1439, [%rd12+1961984];
	fma.rn.f32 	%f1440, %f1438, %f1439, %f1437;
	ld.global.nc.f32 	%f1441, [%rd9+1920];
	ld.global.nc.f32 	%f1442, [%rd12+1966080];
	fma.rn.f32 	%f1443, %f1441, %f1442, %f1440;
	ld.global.nc.f32 	%f1444, [%rd9+1924];
	ld.global.nc.f32 	%f1445, [%rd12+1970176];
	fma.rn.f32 	%f1446, %f1444, %f1445, %f1443;
	ld.global.nc.f32 	%f1447, [%rd9+1928];
	ld.global.nc.f32 	%f1448, [%rd12+1974272];
	fma.rn.f32 	%f1449, %f1447, %f1448, %f1446;
	ld.global.nc.f32 	%f1450, [%rd9+1932];
	ld.global.nc.f32 	%f1451, [%rd12+1978368];
	fma.rn.f32 	%f1452, %f1450, %f1451, %f1449;
	ld.global.nc.f32 	%f1453, [%rd9+1936];
	ld.global.nc.f32 	%f1454, [%rd12+1982464];
	fma.rn.f32 	%f1455, %f1453, %f1454, %f1452;
	ld.global.nc.f32 	%f1456, [%rd9+1940];
	ld.global.nc.f32 	%f1457, [%rd12+1986560];
	fma.rn.f32 	%f1458, %f1456, %f1457, %f1455;
	ld.global.nc.f32 	%f1459, [%rd9+1944];
	ld.global.nc.f32 	%f1460, [%rd12+1990656];
	fma.rn.f32 	%f1461, %f1459, %f1460, %f1458;
	ld.global.nc.f32 	%f1462, [%rd9+1948];
	ld.global.nc.f32 	%f1463, [%rd12+1994752];
	fma.rn.f32 	%f1464, %f1462, %f1463, %f1461;
	ld.global.nc.f32 	%f1465, [%rd9+1952];
	ld.global.nc.f32 	%f1466, [%rd12+1998848];
	fma.rn.f32 	%f1467, %f1465, %f1466, %f1464;
	ld.global.nc.f32 	%f1468, [%rd9+1956];
	ld.global.nc.f32 	%f1469, [%rd12+2002944];
	fma.rn.f32 	%f1470, %f1468, %f1469, %f1467;
	ld.global.nc.f32 	%f1471, [%rd9+1960];
	ld.global.nc.f32 	%f1472, [%rd12+2007040];
	fma.rn.f32 	%f1473, %f1471, %f1472, %f1470;
	ld.global.nc.f32 	%f1474, [%rd9+1964];
	ld.global.nc.f32 	%f1475, [%rd12+2011136];
	fma.rn.f32 	%f1476, %f1474, %f1475, %f1473;
	ld.global.nc.f32 	%f1477, [%rd9+1968];
	ld.global.nc.f32 	%f1478, [%rd12+2015232];
	fma.rn.f32 	%f1479, %f1477, %f1478, %f1476;
	ld.global.nc.f32 	%f1480, [%rd9+1972];
	ld.global.nc.f32 	%f1481, [%rd12+2019328];
	fma.rn.f32 	%f1482, %f1480, %f1481, %f1479;
	ld.global.nc.f32 	%f1483, [%rd9+1976];
	ld.global.nc.f32 	%f1484, [%rd12+2023424];
	fma.rn.f32 	%f1485, %f1483, %f1484, %f1482;
	ld.global.nc.f32 	%f1486, [%rd9+1980];
	ld.global.nc.f32 	%f1487, [%rd12+2027520];
	fma.rn.f32 	%f1488, %f1486, %f1487, %f1485;
	ld.global.nc.f32 	%f1489, [%rd9+1984];
	ld.global.nc.f32 	%f1490, [%rd12+2031616];
	fma.rn.f32 	%f1491, %f1489, %f1490, %f1488;
	ld.global.nc.f32 	%f1492, [%rd9+1988];
	ld.global.nc.f32 	%f1493, [%rd12+2035712];
	fma.rn.f32 	%f1494, %f1492, %f1493, %f1491;
	ld.global.nc.f32 	%f1495, [%rd9+1992];
	ld.global.nc.f32 	%f1496, [%rd12+2039808];
	fma.rn.f32 	%f1497, %f1495, %f1496, %f1494;
	ld.global.nc.f32 	%f1498, [%rd9+1996];
	ld.global.nc.f32 	%f1499, [%rd12+2043904];
	fma.rn.f32 	%f1500, %f1498, %f1499, %f1497;
	ld.global.nc.f32 	%f1501, [%rd9+2000];
	ld.global.nc.f32 	%f1502, [%rd12+2048000];
	fma.rn.f32 	%f1503, %f1501, %f1502, %f1500;
	ld.global.nc.f32 	%f1504, [%rd9+2004];
	ld.global.nc.f32 	%f1505, [%rd12+2052096];
	fma.rn.f32 	%f1506, %f1504, %f1505, %f1503;
	ld.global.nc.f32 	%f1507, [%rd9+2008];
	ld.global.nc.f32 	%f1508, [%rd12+2056192];
	fma.rn.f32 	%f1509, %f1507, %f1508, %f1506;
	ld.global.nc.f32 	%f1510, [%rd9+2012];
	ld.global.nc.f32 	%f1511, [%rd12+2060288];
	fma.rn.f32 	%f1512, %f1510, %f1511, %f1509;
	ld.global.nc.f32 	%f1513, [%rd9+2016];
	ld.global.nc.f32 	%f1514, [%rd12+2064384];
	fma.rn.f32 	%f1515, %f1513, %f1514, %f1512;
	ld.global.nc.f32 	%f1516, [%rd9+2020];
	ld.global.nc.f32 	%f1517, [%rd12+2068480];
	fma.rn.f32 	%f1518, %f1516, %f1517, %f1515;
	ld.global.nc.f32 	%f1519, [%rd9+2024];
	ld.global.nc.f32 	%f1520, [%rd12+2072576];
	fma.rn.f32 	%f1521, %f1519, %f1520, %f1518;
	ld.global.nc.f32 	%f1522, [%rd9+2028];
	ld.global.nc.f32 	%f1523, [%rd12+2076672];
	fma.rn.f32 	%f1524, %f1522, %f1523, %f1521;
	ld.global.nc.f32 	%f1525, [%rd9+2032];
	ld.global.nc.f32 	%f1526, [%rd12+2080768];
	fma.rn.f32 	%f1527, %f1525, %f1526, %f1524;
	ld.global.nc.f32 	%f1528, [%rd9+2036];
	ld.global.nc.f32 	%f1529, [%rd12+2084864];
	fma.rn.f32 	%f1530, %f1528, %f1529, %f1527;
	ld.global.nc.f32 	%f1531, [%rd9+2040];
	ld.global.nc.f32 	%f1532, [%rd12+2088960];
	fma.rn.f32 	%f1533, %f1531, %f1532, %f1530;
	ld.global.nc.f32 	%f1534, [%rd9+2044];
	ld.global.nc.f32 	%f1535, [%rd12+2093056];
	fma.rn.f32 	%f1536, %f1534, %f1535, %f1533;
	ld.global.nc.f32 	%f1537, [%rd9+2048];
	ld.global.nc.f32 	%f1538, [%rd12+2097152];
	fma.rn.f32 	%f1539, %f1537, %f1538, %f1536;
	ld.global.nc.f32 	%f1540, [%rd9+2052];
	ld.global.nc.f32 	%f1541, [%rd12+2101248];
	fma.rn.f32 	%f1542, %f1540, %f1541, %f1539;
	ld.global.nc.f32 	%f1543, [%rd9+2056];
	ld.global.nc.f32 	%f1544, [%rd12+2105344];
	fma.rn.f32 	%f1545, %f1543, %f1544, %f1542;
	ld.global.nc.f32 	%f1546, [%rd9+2060];
	ld.global.nc.f32 	%f1547, [%rd12+2109440];
	fma.rn.f32 	%f1548, %f1546, %f1547, %f1545;
	ld.global.nc.f32 	%f1549, [%rd9+2064];
	ld.global.nc.f32 	%f1550, [%rd12+2113536];
	fma.rn.f32 	%f1551, %f1549, %f1550, %f1548;
	ld.global.nc.f32 	%f1552, [%rd9+2068];
	ld.global.nc.f32 	%f1553, [%rd12+2117632];
	fma.rn.f32 	%f1554, %f1552, %f1553, %f1551;
	ld.global.nc.f32 	%f1555, [%rd9+2072];
	ld.global.nc.f32 	%f1556, [%rd12+2121728];
	fma.rn.f32 	%f1557, %f1555, %f1556, %f1554;
	ld.global.nc.f32 	%f1558, [%rd9+2076];
	ld.global.nc.f32 	%f1559, [%rd12+2125824];
	fma.rn.f32 	%f1560, %f1558, %f1559, %f1557;
	ld.global.nc.f32 	%f1561, [%rd9+2080];
	ld.global.nc.f32 	%f1562, [%rd12+2129920];
	fma.rn.f32 	%f1563, %f1561, %f1562, %f1560;
	ld.global.nc.f32 	%f1564, [%rd9+2084];
	ld.global.nc.f32 	%f1565, [%rd12+2134016];
	fma.rn.f32 	%f1566, %f1564, %f1565, %f1563;
	ld.global.nc.f32 	%f1567, [%rd9+2088];
	ld.global.nc.f32 	%f1568, [%rd12+2138112];
	fma.rn.f32 	%f1569, %f1567, %f1568, %f1566;
	ld.global.nc.f32 	%f1570, [%rd9+2092];
	ld.global.nc.f32 	%f1571, [%rd12+2142208];
	fma.rn.f32 	%f1572, %f1570, %f1571, %f1569;
	ld.global.nc.f32 	%f1573, [%rd9+2096];
	ld.global.nc.f32 	%f1574, [%rd12+2146304];
	fma.rn.f32 	%f1575, %f1573, %f1574, %f1572;
	ld.global.nc.f32 	%f1576, [%rd9+2100];
	ld.global.nc.f32 	%f1577, [%rd12+2150400];
	fma.rn.f32 	%f1578, %f1576, %f1577, %f1575;
	ld.global.nc.f32 	%f1579, [%rd9+2104];
	ld.global.nc.f32 	%f1580, [%rd12+2154496];
	fma.rn.f32 	%f1581, %f1579, %f1580, %f1578;
	ld.global.nc.f32 	%f1582, [%rd9+2108];
	ld.global.nc.f32 	%f1583, [%rd12+2158592];
	fma.rn.f32 	%f1584, %f1582, %f1583, %f1581;
	ld.global.nc.f32 	%f1585, [%rd9+2112];
	ld.global.nc.f32 	%f1586, [%rd12+2162688];
	fma.rn.f32 	%f1587, %f1585, %f1586, %f1584;
	ld.global.nc.f32 	%f1588, [%rd9+2116];
	ld.global.nc.f32 	%f1589, [%rd12+2166784];
	fma.rn.f32 	%f1590, %f1588, %f1589, %f1587;
	ld.global.nc.f32 	%f1591, [%rd9+2120];
	ld.global.nc.f32 	%f1592, [%rd12+2170880];
	fma.rn.f32 	%f1593, %f1591, %f1592, %f1590;
	ld.global.nc.f32 	%f1594, [%rd9+2124];
	ld.global.nc.f32 	%f1595, [%rd12+2174976];
	fma.rn.f32 	%f1596, %f1594, %f1595, %f1593;
	ld.global.nc.f32 	%f1597, [%rd9+2128];
	ld.global.nc.f32 	%f1598, [%rd12+2179072];
	fma.rn.f32 	%f1599, %f1597, %f1598, %f1596;
	ld.global.nc.f32 	%f1600, [%rd9+2132];
	ld.global.nc.f32 	%f1601, [%rd12+2183168];
	fma.rn.f32 	%f1602, %f1600, %f1601, %f1599;
	ld.global.nc.f32 	%f1603, [%rd9+2136];
	ld.global.nc.f32 	%f1604, [%rd12+2187264];
	fma.rn.f32 	%f1605, %f1603, %f1604, %f1602;
	ld.global.nc.f32 	%f1606, [%rd9+2140];
	ld.global.nc.f32 	%f1607, [%rd12+2191360];
	fma.rn.f32 	%f1608, %f1606, %f1607, %f1605;
	ld.global.nc.f32 	%f1609, [%rd9+2144];
	ld.global.nc.f32 	%f1610, [%rd12+2195456];
	fma.rn.f32 	%f1611, %f1609, %f1610, %f1608;
	ld.global.nc.f32 	%f1612, [%rd9+2148];
	ld.global.nc.f32 	%f1613, [%rd12+2199552];
	fma.rn.f32 	%f1614, %f1612, %f1613, %f1611;
	ld.global.nc.f32 	%f1615, [%rd9+2152];
	ld.global.nc.f32 	%f1616, [%rd12+2203648];
	fma.rn.f32 	%f1617, %f1615, %f1616, %f1614;
	ld.global.nc.f32 	%f1618, [%rd9+2156];
	ld.global.nc.f32 	%f1619, [%rd12+2207744];
	fma.rn.f32 	%f1620, %f1618, %f1619, %f1617;
	ld.global.nc.f32 	%f1621, [%rd9+2160];
	ld.global.nc.f32 	%f1622, [%rd12+2211840];
	fma.rn.f32 	%f1623, %f1621, %f1622, %f1620;
	ld.global.nc.f32 	%f1624, [%rd9+2164];
	ld.global.nc.f32 	%f1625, [%rd12+2215936];
	fma.rn.f32 	%f1626, %f1624, %f1625, %f1623;
	ld.global.nc.f32 	%f1627, [%rd9+2168];
	ld.global.nc.f32 	%f1628, [%rd12+2220032];
	fma.rn.f32 	%f1629, %f1627, %f1628, %f1626;
	ld.global.nc.f32 	%f1630, [%rd9+2172];
	ld.global.nc.f32 	%f1631, [%rd12+2224128];
	fma.rn.f32 	%f1632, %f1630, %f1631, %f1629;
	ld.global.nc.f32 	%f1633, [%rd9+2176];
	ld.global.nc.f32 	%f1634, [%rd12+2228224];
	fma.rn.f32 	%f1635, %f1633, %f1634, %f1632;
	ld.global.nc.f32 	%f1636, [%rd9+2180];
	ld.global.nc.f32 	%f1637, [%rd12+2232320];
	fma.rn.f32 	%f1638, %f1636, %f1637, %f1635;
	ld.global.nc.f32 	%f1639, [%rd9+2184];
	ld.global.nc.f32 	%f1640, [%rd12+2236416];
	fma.rn.f32 	%f1641, %f1639, %f1640, %f1638;
	ld.global.nc.f32 	%f1642, [%rd9+2188];
	ld.global.nc.f32 	%f1643, [%rd12+2240512];
	fma.rn.f32 	%f1644, %f1642, %f1643, %f1641;
	ld.global.nc.f32 	%f1645, [%rd9+2192];
	ld.global.nc.f32 	%f1646, [%rd12+2244608];
	fma.rn.f32 	%f1647, %f1645, %f1646, %f1644;
	ld.global.nc.f32 	%f1648, [%rd9+2196];
	ld.global.nc.f32 	%f1649, [%rd12+2248704];
	fma.rn.f32 	%f1650, %f1648, %f1649, %f1647;
	ld.global.nc.f32 	%f1651, [%rd9+2200];
	ld.global.nc.f32 	%f1652, [%rd12+2252800];
	fma.rn.f32 	%f1653, %f1651, %f1652, %f1650;
	ld.global.nc.f32 	%f1654, [%rd9+2204];
	ld.global.nc.f32 	%f1655, [%rd12+2256896];
	fma.rn.f32 	%f1656, %f1654, %f1655, %f1653;
	ld.global.nc.f32 	%f1657, [%rd9+2208];
	ld.global.nc.f32 	%f1658, [%rd12+2260992];
	fma.rn.f32 	%f1659, %f1657, %f1658, %f1656;
	ld.global.nc.f32 	%f1660, [%rd9+2212];
	ld.global.nc.f32 	%f1661, [%rd12+2265088];
	fma.rn.f32 	%f1662, %f1660, %f1661, %f1659;
	ld.global.nc.f32 	%f1663, [%rd9+2216];
	ld.global.nc.f32 	%f1664, [%rd12+2269184];
	fma.rn.f32 	%f1665, %f1663, %f1664, %f1662;
	ld.global.nc.f32 	%f1666, [%rd9+2220];
	ld.global.nc.f32 	%f1667, [%rd12+2273280];
	fma.rn.f32 	%f1668, %f1666, %f1667, %f1665;
	ld.global.nc.f32 	%f1669, [%rd9+2224];
	ld.global.nc.f32 	%f1670, [%rd12+2277376];
	fma.rn.f32 	%f1671, %f1669, %f1670, %f1668;
	ld.global.nc.f32 	%f1672, [%rd9+2228];
	ld.global.nc.f32 	%f1673, [%rd12+2281472];
	fma.rn.f32 	%f1674, %f1672, %f1673, %f1671;
	ld.global.nc.f32 	%f1675, [%rd9+2232];
	ld.global.nc.f32 	%f1676, [%rd12+2285568];
	fma.rn.f32 	%f1677, %f1675, %f1676, %f1674;
	ld.global.nc.f32 	%f1678, [%rd9+2236];
	ld.global.nc.f32 	%f1679, [%rd12+2289664];
	fma.rn.f32 	%f1680, %f1678, %f1679, %f1677;
	ld.global.nc.f32 	%f1681, [%rd9+2240];
	ld.global.nc.f32 	%f1682, [%rd12+2293760];
	fma.rn.f32 	%f1683, %f1681, %f1682, %f1680;
	ld.global.nc.f32 	%f1684, [%rd9+2244];
	ld.global.nc.f32 	%f1685, [%rd12+2297856];
	fma.rn.f32 	%f1686, %f1684, %f1685, %f1683;
	ld.global.nc.f32 	%f1687, [%rd9+2248];
	ld.global.nc.f32 	%f1688, [%rd12+2301952];
	fma.rn.f32 	%f1689, %f1687, %f1688, %f1686;
	ld.global.nc.f32 	%f1690, [%rd9+2252];
	ld.global.nc.f32 	%f1691, [%rd12+2306048];
	fma.rn.f32 	%f1692, %f1690, %f1691, %f1689;
	ld.global.nc.f32 	%f1693, [%rd9+2256];
	ld.global.nc.f32 	%f1694, [%rd12+2310144];
	fma.rn.f32 	%f1695, %f1693, %f1694, %f1692;
	ld.global.nc.f32 	%f1696, [%rd9+2260];
	ld.global.nc.f32 	%f1697, [%rd12+2314240];
	fma.rn.f32 	%f1698, %f1696, %f1697, %f1695;
	ld.global.nc.f32 	%f1699, [%rd9+2264];
	ld.global.nc.f32 	%f1700, [%rd12+2318336];
	fma.rn.f32 	%f1701, %f1699, %f1700, %f1698;
	ld.global.nc.f32 	%f1702, [%rd9+2268];
	ld.global.nc.f32 	%f1703, [%rd12+2322432];
	fma.rn.f32 	%f1704, %f1702, %f1703, %f1701;
	ld.global.nc.f32 	%f1705, [%rd9+2272];
	ld.global.nc.f32 	%f1706, [%rd12+2326528];
	fma.rn.f32 	%f1707, %f1705, %f1706, %f1704;
	ld.global.nc.f32 	%f1708, [%rd9+2276];
	ld.global.nc.f32 	%f1709, [%rd12+2330624];
	fma.rn.f32 	%f1710, %f1708, %f1709, %f1707;
	ld.global.nc.f32 	%f1711, [%rd9+2280];
	ld.global.nc.f32 	%f1712, [%rd12+2334720];
	fma.rn.f32 	%f1713, %f1711, %f1712, %f1710;
	ld.global.nc.f32 	%f1714, [%rd9+2284];
	ld.global.nc.f32 	%f1715, [%rd12+2338816];
	fma.rn.f32 	%f1716, %f1714, %f1715, %f1713;
	ld.global.nc.f32 	%f1717, [%rd9+2288];
	ld.global.nc.f32 	%f1718, [%rd12+2342912];
	fma.rn.f32 	%f1719, %f1717, %f1718, %f1716;
	ld.global.nc.f32 	%f1720, [%rd9+2292];
	ld.global.nc.f32 	%f1721, [%rd12+2347008];
	fma.rn.f32 	%f1722, %f1720, %f1721, %f1719;
	ld.global.nc.f32 	%f1723, [%rd9+2296];
	ld.global.nc.f32 	%f1724, [%rd12+2351104];
	fma.rn.f32 	%f1725, %f1723, %f1724, %f1722;
	ld.global.nc.f32 	%f1726, [%rd9+2300];
	ld.global.nc.f32 	%f1727, [%rd12+2355200];
	fma.rn.f32 	%f1728, %f1726, %f1727, %f1725;
	ld.global.nc.f32 	%f1729, [%rd9+2304];
	ld.global.nc.f32 	%f1730, [%rd12+2359296];
	fma.rn.f32 	%f1731, %f1729, %f1730, %f1728;
	ld.global.nc.f32 	%f1732, [%rd9+2308];
	ld.global.nc.f32 	%f1733, [%rd12+2363392];
	fma.rn.f32 	%f1734, %f1732, %f1733, %f1731;
	ld.global.nc.f32 	%f1735, [%rd9+2312];
	ld.global.nc.f32 	%f1736, [%rd12+2367488];
	fma.rn.f32 	%f1737, %f1735, %f1736, %f1734;
	ld.global.nc.f32 	%f1738, [%rd9+2316];
	ld.global.nc.f32 	%f1739, [%rd12+2371584];
	fma.rn.f32 	%f1740, %f1738, %f1739, %f1737;
	ld.global.nc.f32 	%f1741, [%rd9+2320];
	ld.global.nc.f32 	%f1742, [%rd12+2375680];
	fma.rn.f32 	%f1743, %f1741, %f1742, %f1740;
	ld.global.nc.f32 	%f1744, [%rd9+2324];
	ld.global.nc.f32 	%f1745, [%rd12+2379776];
	fma.rn.f32 	%f1746, %f1744, %f1745, %f1743;
	ld.global.nc.f32 	%f1747, [%rd9+2328];
	ld.global.nc.f32 	%f1748, [%rd12+2383872];
	fma.rn.f32 	%f1749, %f1747, %f1748, %f1746;
	ld.global.nc.f32 	%f1750, [%rd9+2332];
	ld.global.nc.f32 	%f1751, [%rd12+2387968];
	fma.rn.f32 	%f1752, %f1750, %f1751, %f1749;
	ld.global.nc.f32 	%f1753, [%rd9+2336];
	ld.global.nc.f32 	%f1754, [%rd12+2392064];
	fma.rn.f32 	%f1755, %f1753, %f1754, %f1752;
	ld.global.nc.f32 	%f1756, [%rd9+2340];
	ld.global.nc.f32 	%f1757, [%rd12+2396160];
	fma.rn.f32 	%f1758, %f1756, %f1757, %f1755;
	ld.global.nc.f32 	%f1759, [%rd9+2344];
	ld.global.nc.f32 	%f1760, [%rd12+2400256];
	fma.rn.f32 	%f1761, %f1759, %f1760, %f1758;
	ld.global.nc.f32 	%f1762, [%rd9+2348];
	ld.global.nc.f32 	%f1763, [%rd12+2404352];
	fma.rn.f32 	%f1764, %f1762, %f1763, %f1761;
	ld.global.nc.f32 	%f1765, [%rd9+2352];
	ld.global.nc.f32 	%f1766, [%rd12+2408448];
	fma.rn.f32 	%f1767, %f1765, %f1766, %f1764;
	ld.global.nc.f32 	%f1768, [%rd9+2356];
	ld.global.nc.f32 	%f1769, [%rd12+2412544];
	fma.rn.f32 	%f1770, %f1768, %f1769, %f1767;
	ld.global.nc.f32 	%f1771, [%rd9+2360];
	ld.global.nc.f32 	%f1772, [%rd12+2416640];
	fma.rn.f32 	%f1773, %f1771, %f1772, %f1770;
	ld.global.nc.f32 	%f1774, [%rd9+2364];
	ld.global.nc.f32 	%f1775, [%rd12+2420736];
	fma.rn.f32 	%f1776, %f1774, %f1775, %f1773;
	ld.global.nc.f32 	%f1777, [%rd9+2368];
	ld.global.nc.f32 	%f1778, [%rd12+2424832];
	fma.rn.f32 	%f1779, %f1777, %f1778, %f1776;
	ld.global.nc.f32 	%f1780, [%rd9+2372];
	ld.global.nc.f32 	%f1781, [%rd12+2428928];
	fma.rn.f32 	%f1782, %f1780, %f1781, %f1779;
	ld.global.nc.f32 	%f1783, [%rd9+2376];
	ld.global.nc.f32 	%f1784, [%rd12+2433024];
	fma.rn.f32 	%f1785, %f1783, %f1784, %f1782;
	ld.global.nc.f32 	%f1786, [%rd9+2380];
	ld.global.nc.f32 	%f1787, [%rd12+2437120];
	fma.rn.f32 	%f1788, %f1786, %f1787, %f1785;
	ld.global.nc.f32 	%f1789, [%rd9+2384];
	ld.global.nc.f32 	%f1790, [%rd12+2441216];
	fma.rn.f32 	%f1791, %f1789, %f1790, %f1788;
	ld.global.nc.f32 	%f1792, [%rd9+2388];
	ld.global.nc.f32 	%f1793, [%rd12+2445312];
	fma.rn.f32 	%f1794, %f1792, %f1793, %f1791;
	ld.global.nc.f32 	%f1795, [%rd9+2392];
	ld.global.nc.f32 	%f1796, [%rd12+2449408];
	fma.rn.f32 	%f1797, %f1795, %f1796, %f1794;
	ld.global.nc.f32 	%f1798, [%rd9+2396];
	ld.global.nc.f32 	%f1799, [%rd12+2453504];
	fma.rn.f32 	%f1800, %f1798, %f1799, %f1797;
	ld.global.nc.f32 	%f1801, [%rd9+2400];
	ld.global.nc.f32 	%f1802, [%rd12+2457600];
	fma.rn.f32 	%f1803, %f1801, %f1802, %f1800;
	ld.global.nc.f32 	%f1804, [%rd9+2404];
	ld.global.nc.f32 	%f1805, [%rd12+2461696];
	fma.rn.f32 	%f1806, %f1804, %f1805, %f1803;
	ld.global.nc.f32 	%f1807, [%rd9+2408];
	ld.global.nc.f32 	%f1808, [%rd12+2465792];
	fma.rn.f32 	%f1809, %f1807, %f1808, %f1806;
	ld.global.nc.f32 	%f1810, [%rd9+2412];
	ld.global.nc.f32 	%f1811, [%rd12+2469888];
	fma.rn.f32 	%f1812, %f1810, %f1811, %f1809;
	ld.global.nc.f32 	%f1813, [%rd9+2416];
	ld.global.nc.f32 	%f1814, [%rd12+2473984];
	fma.rn.f32 	%f1815, %f1813, %f1814, %f1812;
	ld.global.nc.f32 	%f1816, [%rd9+2420];
	ld.global.nc.f32 	%f1817, [%rd12+2478080];
	fma.rn.f32 	%f1818, %f1816, %f1817, %f1815;
	ld.global.nc.f32 	%f1819, [%rd9+2424];
	ld.global.nc.f32 	%f1820, [%rd12+2482176];
	fma.rn.f32 	%f1821, %f1819, %f1820, %f1818;
	ld.global.nc.f32 	%f1822, [%rd9+2428];
	ld.global.nc.f32 	%f1823, [%rd12+2486272];
	fma.rn.f32 	%f1824, %f1822, %f1823, %f1821;
	ld.global.nc.f32 	%f1825, [%rd9+2432];
	ld.global.nc.f32 	%f1826, [%rd12+2490368];
	fma.rn.f32 	%f1827, %f1825, %f1826, %f1824;
	ld.global.nc.f32 	%f1828, [%rd9+2436];
	ld.global.nc.f32 	%f1829, [%rd12+2494464];
	fma.rn.f32 	%f1830, %f1828, %f1829, %f1827;
	ld.global.nc.f32 	%f1831, [%rd9+2440];
	ld.global.nc.f32 	%f1832, [%rd12+2498560];
	fma.rn.f32 	%f1833, %f1831, %f1832, %f1830;
	ld.global.nc.f32 	%f1834, [%rd9+2444];
	ld.global.nc.f32 	%f1835, [%rd12+2502656];
	fma.rn.f32 	%f1836, %f1834, %f1835, %f1833;
	ld.global.nc.f32 	%f1837, [%rd9+2448];
	ld.global.nc.f32 	%f1838, [%rd12+2506752];
	fma.rn.f32 	%f1839, %f1837, %f1838, %f1836;
	ld.global.nc.f32 	%f1840, [%rd9+2452];
	ld.global.nc.f32 	%f1841, [%rd12+2510848];
	fma.rn.f32 	%f1842, %f1840, %f1841, %f1839;
	ld.global.nc.f32 	%f1843, [%rd9+2456];
	ld.global.nc.f32 	%f1844, [%rd12+2514944];
	fma.rn.f32 	%f1845, %f1843, %f1844, %f1842;
	ld.global.nc.f32 	%f1846, [%rd9+2460];
	ld.global.nc.f32 	%f1847, [%rd12+2519040];
	fma.rn.f32 	%f1848, %f1846, %f1847, %f1845;
	ld.global.nc.f32 	%f1849, [%rd9+2464];
	ld.global.nc.f32 	%f1850, [%rd12+2523136];
	fma.rn.f32 	%f1851, %f1849, %f1850, %f1848;
	ld.global.nc.f32 	%f1852, [%rd9+2468];
	ld.global.nc.f32 	%f1853, [%rd12+2527232];
	fma.rn.f32 	%f1854, %f1852, %f1853, %f1851;
	ld.global.nc.f32 	%f1855, [%rd9+2472];
	ld.global.nc.f32 	%f1856, [%rd12+2531328];
	fma.rn.f32 	%f1857, %f1855, %f1856, %f1854;
	ld.global.nc.f32 	%f1858, [%rd9+2476];
	ld.global.nc.f32 	%f1859, [%rd12+2535424];
	fma.rn.f32 	%f1860, %f1858, %f1859, %f1857;
	ld.global.nc.f32 	%f1861, [%rd9+2480];
	ld.global.nc.f32 	%f1862, [%rd12+2539520];
	fma.rn.f32 	%f1863, %f1861, %f1862, %f1860;
	ld.global.nc.f32 	%f1864, [%rd9+2484];
	ld.global.nc.f32 	%f1865, [%rd12+2543616];
	fma.rn.f32 	%f1866, %f1864, %f1865, %f1863;
	ld.global.nc.f32 	%f1867, [%rd9+2488];
	ld.global.nc.f32 	%f1868, [%rd12+2547712];
	fma.rn.f32 	%f1869, %f1867, %f1868, %f1866;
	ld.global.nc.f32 	%f1870, [%rd9+2492];
	ld.global.nc.f32 	%f1871, [%rd12+2551808];
	fma.rn.f32 	%f1872, %f1870, %f1871, %f1869;
	ld.global.nc.f32 	%f1873, [%rd9+2496];
	ld.global.nc.f32 	%f1874, [%rd12+2555904];
	fma.rn.f32 	%f1875, %f1873, %f1874, %f1872;
	ld.global.nc.f32 	%f1876, [%rd9+2500];
	ld.global.nc.f32 	%f1877, [%rd12+2560000];
	fma.rn.f32 	%f1878, %f1876, %f1877, %f1875;
	ld.global.nc.f32 	%f1879, [%rd9+2504];
	ld.global.nc.f32 	%f1880, [%rd12+2564096];
	fma.rn.f32 	%f1881, %f1879, %f1880, %f1878;
	ld.global.nc.f32 	%f1882, [%rd9+2508];
	ld.global.nc.f32 	%f1883, [%rd12+2568192];
	fma.rn.f32 	%f1884, %f1882, %f1883, %f1881;
	ld.global.nc.f32 	%f1885, [%rd9+2512];
	ld.global.nc.f32 	%f1886, [%rd12+2572288];
	fma.rn.f32 	%f1887, %f1885, %f1886, %f1884;
	ld.global.nc.f32 	%f1888, [%rd9+2516];
	ld.global.nc.f32 	%f1889, [%rd12+2576384];
	fma.rn.f32 	%f1890, %f1888, %f1889, %f1887;
	ld.global.nc.f32 	%f1891, [%rd9+2520];
	ld.global.nc.f32 	%f1892, [%rd12+2580480];
	fma.rn.f32 	%f1893, %f1891, %f1892, %f1890;
	ld.global.nc.f32 	%f1894, [%rd9+2524];
	ld.global.nc.f32 	%f1895, [%rd12+2584576];
	fma.rn.f32 	%f1896, %f1894, %f1895, %f1893;
	ld.global.nc.f32 	%f1897, [%rd9+2528];
	ld.global.nc.f32 	%f1898, [%rd12+2588672];
	fma.rn.f32 	%f1899, %f1897, %f1898, %f1896;
	ld.global.nc.f32 	%f1900, [%rd9+2532];
	ld.global.nc.f32 	%f1901, [%rd12+2592768];
	fma.rn.f32 	%f1902, %f1900, %f1901, %f1899;
	ld.global.nc.f32 	%f1903, [%rd9+2536];
	ld.global.nc.f32 	%f1904, [%rd12+2596864];
	fma.rn.f32 	%f1905, %f1903, %f1904, %f1902;
	ld.global.nc.f32 	%f1906, [%rd9+2540];
	ld.global.nc.f32 	%f1907, [%rd12+2600960];
	fma.rn.f32 	%f1908, %f1906, %f1907, %f1905;
	ld.global.nc.f32 	%f1909, [%rd9+2544];
	ld.global.nc.f32 	%f1910, [%rd12+2605056];
	fma.rn.f32 	%f1911, %f1909, %f1910, %f1908;
	ld.global.nc.f32 	%f1912, [%rd9+2548];
	ld.global.nc.f32 	%f1913, [%rd12+2609152];
	fma.rn.f32 	%f1914, %f1912, %f1913, %f1911;
	ld.global.nc.f32 	%f1915, [%rd9+2552];
	ld.global.nc.f32 	%f1916, [%rd12+2613248];
	fma.rn.f32 	%f1917, %f1915, %f1916, %f1914;
	ld.global.nc.f32 	%f1918, [%rd9+2556];
	ld.global.nc.f32 	%f1919, [%rd12+2617344];
	fma.rn.f32 	%f1920, %f1918, %f1919, %f1917;
	ld.global.nc.f32 	%f1921, [%rd9+2560];
	ld.global.nc.f32 	%f1922, [%rd12+2621440];
	fma.rn.f32 	%f1923, %f1921, %f1922, %f1920;
	ld.global.nc.f32 	%f1924, [%rd9+2564];
	ld.global.nc.f32 	%f1925, [%rd12+2625536];
	fma.rn.f32 	%f1926, %f1924, %f1925, %f1923;
	ld.global.nc.f32 	%f1927, [%rd9+2568];
	ld.global.nc.f32 	%f1928, [%rd12+2629632];
	fma.rn.f32 	%f1929, %f1927, %f1928, %f1926;
	ld.global.nc.f32 	%f1930, [%rd9+2572];
	ld.global.nc.f32 	%f1931, [%rd12+2633728];
	fma.rn.f32 	%f1932, %f1930, %f1931, %f1929;
	ld.global.nc.f32 	%f1933, [%rd9+2576];
	ld.global.nc.f32 	%f1934, [%rd12+2637824];
	fma.rn.f32 	%f1935, %f1933, %f1934, %f1932;
	ld.global.nc.f32 	%f1936, [%rd9+2580];
	ld.global.nc.f32 	%f1937, [%rd12+2641920];
	fma.rn.f32 	%f1938, %f1936, %f1937, %f1935;
	ld.global.nc.f32 	%f1939, [%rd9+2584];
	ld.global.nc.f32 	%f1940, [%rd12+2646016];
	fma.rn.f32 	%f1941, %f1939, %f1940, %f1938;
	ld.global.nc.f32 	%f1942, [%rd9+2588];
	ld.global.nc.f32 	%f1943, [%rd12+2650112];
	fma.rn.f32 	%f1944, %f1942, %f1943, %f1941;
	ld.global.nc.f32 	%f1945, [%rd9+2592];
	ld.global.nc.f32 	%f1946, [%rd12+2654208];
	fma.rn.f32 	%f1947, %f1945, %f1946, %f1944;
	ld.global.nc.f32 	%f1948, [%rd9+2596];
	ld.global.nc.f32 	%f1949, [%rd12+2658304];
	fma.rn.f32 	%f1950, %f1948, %f1949, %f1947;
	ld.global.nc.f32 	%f1951, [%rd9+2600];
	ld.global.nc.f32 	%f1952, [%rd12+2662400];
	fma.rn.f32 	%f1953, %f1951, %f1952, %f1950;
	ld.global.nc.f32 	%f1954, [%rd9+2604];
	ld.global.nc.f32 	%f1955, [%rd12+2666496];
	fma.rn.f32 	%f1956, %f1954, %f1955, %f1953;
	ld.global.nc.f32 	%f1957, [%rd9+2608];
	ld.global.nc.f32 	%f1958, [%rd12+2670592];
	fma.rn.f32 	%f1959, %f1957, %f1958, %f1956;
	ld.global.nc.f32 	%f1960, [%rd9+2612];
	ld.global.nc.f32 	%f1961, [%rd12+2674688];
	fma.rn.f32 	%f1962, %f1960, %f1961, %f1959;
	ld.global.nc.f32 	%f1963, [%rd9+2616];
	ld.global.nc.f32 	%f1964, [%rd12+2678784];
	fma.rn.f32 	%f1965, %f1963, %f1964, %f1962;
	ld.global.nc.f32 	%f1966, [%rd9+2620];
	ld.global.nc.f32 	%f1967, [%rd12+2682880];
	fma.rn.f32 	%f1968, %f1966, %f1967, %f1965;
	ld.global.nc.f32 	%f1969, [%rd9+2624];
	ld.global.nc.f32 	%f1970, [%rd12+2686976];
	fma.rn.f32 	%f1971, %f1969, %f1970, %f1968;
	ld.global.nc.f32 	%f1972, [%rd9+2628];
	ld.global.nc.f32 	%f1973, [%rd12+2691072];
	fma.rn.f32 	%f1974, %f1972, %f1973, %f1971;
	ld.global.nc.f32 	%f1975, [%rd9+2632];
	ld.global.nc.f32 	%f1976, [%rd12+2695168];
	fma.rn.f32 	%f1977, %f1975, %f1976, %f1974;
	ld.global.nc.f32 	%f1978, [%rd9+2636];
	ld.global.nc.f32 	%f1979, [%rd12+2699264];
	fma.rn.f32 	%f1980, %f1978, %f1979, %f1977;
	ld.global.nc.f32 	%f1981, [%rd9+2640];
	ld.global.nc.f32 	%f1982, [%rd12+2703360];
	fma.rn.f32 	%f1983, %f1981, %f1982, %f1980;
	ld.global.nc.f32 	%f1984, [%rd9+2644];
	ld.global.nc.f32 	%f1985, [%rd12+2707456];
	fma.rn.f32 	%f1986, %f1984, %f1985, %f1983;
	ld.global.nc.f32 	%f1987, [%rd9+2648];
	ld.global.nc.f32 	%f1988, [%rd12+2711552];
	fma.rn.f32 	%f1989, %f1987, %f1988, %f1986;
	ld.global.nc.f32 	%f1990, [%rd9+2652];
	ld.global.nc.f32 	%f1991, [%rd12+2715648];
	fma.rn.f32 	%f1992, %f1990, %f1991, %f1989;
	ld.global.nc.f32 	%f1993, [%rd9+2656];
	ld.global.nc.f32 	%f1994, [%rd12+2719744];
	fma.rn.f32 	%f1995, %f1993, %f1994, %f1992;
	ld.global.nc.f32 	%f1996, [%rd9+2660];
	ld.global.nc.f32 	%f1997, [%rd12+2723840];
	fma.rn.f32 	%f1998, %f1996, %f1997, %f1995;
	ld.global.nc.f32 	%f1999, [%rd9+2664];
	ld.global.nc.f32 	%f2000, [%rd12+2727936];
	fma.rn.f32 	%f2001, %f1999, %f2000, %f1998;
	ld.global.nc.f32 	%f2002, [%rd9+2668];
	ld.global.nc.f32 	%f2003, [%rd12+2732032];
	fma.rn.f32 	%f2004, %f2002, %f2003, %f2001;
	ld.global.nc.f32 	%f2005, [%rd9+2672];
	ld.global.nc.f32 	%f2006, [%rd12+2736128];
	fma.rn.f32 	%f2007, %f2005, %f2006, %f2004;
	ld.global.nc.f32 	%f2008, [%rd9+2676];
	ld.global.nc.f32 	%f2009, [%rd12+2740224];
	fma.rn.f32 	%f2010, %f2008, %f2009, %f2007;
	ld.global.nc.f32 	%f2011, [%rd9+2680];
	ld.global.nc.f32 	%f2012, [%rd12+2744320];
	fma.rn.f32 	%f2013, %f2011, %f2012, %f2010;
	ld.global.nc.f32 	%f2014, [%rd9+2684];
	ld.global.nc.f32 	%f2015, [%rd12+2748416];
	fma.rn.f32 	%f2016, %f2014, %f2015, %f2013;
	ld.global.nc.f32 	%f2017, [%rd9+2688];
	ld.global.nc.f32 	%f2018, [%rd12+2752512];
	fma.rn.f32 	%f2019, %f2017, %f2018, %f2016;
	ld.global.nc.f32 	%f2020, [%rd9+2692];
	ld.global.nc.f32 	%f2021, [%rd12+2756608];
	fma.rn.f32 	%f2022, %f2020, %f2021, %f2019;
	ld.global.nc.f32 	%f2023, [%rd9+2696];
	ld.global.nc.f32 	%f2024, [%rd12+2760704];
	fma.rn.f32 	%f2025, %f2023, %f2024, %f2022;
	ld.global.nc.f32 	%f2026, [%rd9+2700];
	ld.global.nc.f32 	%f2027, [%rd12+2764800];
	fma.rn.f32 	%f2028, %f2026, %f2027, %f2025;
	ld.global.nc.f32 	%f2029, [%rd9+2704];
	ld.global.nc.f32 	%f2030, [%rd12+2768896];
	fma.rn.f32 	%f2031, %f2029, %f2030, %f2028;
	ld.global.nc.f32 	%f2032, [%rd9+2708];
	ld.global.nc.f32 	%f2033, [%rd12+2772992];
	fma.rn.f32 	%f2034, %f2032, %f2033, %f2031;
	ld.global.nc.f32 	%f2035, [%rd9+2712];
	ld.global.nc.f32 	%f2036, [%rd12+2777088];
	fma.rn.f32 	%f2037, %f2035, %f2036, %f2034;
	ld.global.nc.f32 	%f2038, [%rd9+2716];
	ld.global.nc.f32 	%f2039, [%rd12+2781184];
	fma.rn.f32 	%f2040, %f2038, %f2039, %f2037;
	ld.global.nc.f32 	%f2041, [%rd9+2720];
	ld.global.nc.f32 	%f2042, [%rd12+2785280];
	fma.rn.f32 	%f2043, %f2041, %f2042, %f2040;
	ld.global.nc.f32 	%f2044, [%rd9+2724];
	ld.global.nc.f32 	%f2045, [%rd12+2789376];
	fma.rn.f32 	%f2046, %f2044, %f2045, %f2043;
	ld.global.nc.f32 	%f2047, [%rd9+2728];
	ld.global.nc.f32 	%f2048, [%rd12+2793472];
	fma.rn.f32 	%f2049, %f2047, %f2048, %f2046;
	ld.global.nc.f32 	%f2050, [%rd9+2732];
	ld.global.nc.f32 	%f2051, [%rd12+2797568];
	fma.rn.f32 	%f2052, %f2050, %f2051, %f2049;
	ld.global.nc.f32 	%f2053, [%rd9+2736];
	ld.global.nc.f32 	%f2054, [%rd12+2801664];
	fma.rn.f32 	%f2055, %f2053, %f2054, %f2052;
	ld.global.nc.f32 	%f2056, [%rd9+2740];
	ld.global.nc.f32 	%f2057, [%rd12+2805760];
	fma.rn.f32 	%f2058, %f2056, %f2057, %f2055;
	ld.global.nc.f32 	%f2059, [%rd9+2744];
	ld.global.nc.f32 	%f2060, [%rd12+2809856];
	fma.rn.f32 	%f2061, %f2059, %f2060, %f2058;
	ld.global.nc.f32 	%f2062, [%rd9+2748];
	ld.global.nc.f32 	%f2063, [%rd12+2813952];
	fma.rn.f32 	%f2064, %f2062, %f2063, %f2061;
	ld.global.nc.f32 	%f2065, [%rd9+2752];
	ld.global.nc.f32 	%f2066, [%rd12+2818048];
	fma.rn.f32 	%f2067, %f2065, %f2066, %f2064;
	ld.global.nc.f32 	%f2068, [%rd9+2756];
	ld.global.nc.f32 	%f2069, [%rd12+2822144];
	fma.rn.f32 	%f2070, %f2068, %f2069, %f2067;
	ld.global.nc.f32 	%f2071, [%rd9+2760];
	ld.global.nc.f32 	%f2072, [%rd12+2826240];
	fma.rn.f32 	%f2073, %f2071, %f2072, %f2070;
	ld.global.nc.f32 	%f2074, [%rd9+2764];
	ld.global.nc.f32 	%f2075, [%rd12+2830336];
	fma.rn.f32 	%f2076, %f2074, %f2075, %f2073;
	ld.global.nc.f32 	%f2077, [%rd9+2768];
	ld.global.nc.f32 	%f2078, [%rd12+2834432];
	fma.rn.f32 	%f2079, %f2077, %f2078, %f2076;
	ld.global.nc.f32 	%f2080, [%rd9+2772];
	ld.global.nc.f32 	%f2081, [%rd12+2838528];
	fma.rn.f32 	%f2082, %f2080, %f2081, %f2079;
	ld.global.nc.f32 	%f2083, [%rd9+2776];
	ld.global.nc.f32 	%f2084, [%rd12+2842624];
	fma.rn.f32 	%f2085, %f2083, %f2084, %f2082;
	ld.global.nc.f32 	%f2086, [%rd9+2780];
	ld.global.nc.f32 	%f2087, [%rd12+2846720];
	fma.rn.f32 	%f2088, %f2086, %f2087, %f2085;
	ld.global.nc.f32 	%f2089, [%rd9+2784];
	ld.global.nc.f32 	%f2090, [%rd12+2850816];
	fma.rn.f32 	%f2091, %f2089, %f2090, %f2088;
	ld.global.nc.f32 	%f2092, [%rd9+2788];
	ld.global.nc.f32 	%f2093, [%rd12+2854912];
	fma.rn.f32 	%f2094, %f2092, %f2093, %f2091;
	ld.global.nc.f32 	%f2095, [%rd9+2792];
	ld.global.nc.f32 	%f2096, [%rd12+2859008];
	fma.rn.f32 	%f2097, %f2095, %f2096, %f2094;
	ld.global.nc.f32 	%f2098, [%rd9+2796];
	ld.global.nc.f32 	%f2099, [%rd12+2863104];
	fma.rn.f32 	%f2100, %f2098, %f2099, %f2097;
	ld.global.nc.f32 	%f2101, [%rd9+2800];
	ld.global.nc.f32 	%f2102, [%rd12+2867200];
	fma.rn.f32 	%f2103, %f2101, %f2102, %f2100;
	ld.global.nc.f32 	%f2104, [%rd9+2804];
	ld.global.nc.f32 	%f2105, [%rd12+2871296];
	fma.rn.f32 	%f2106, %f2104, %f2105, %f2103;
	ld.global.nc.f32 	%f2107, [%rd9+2808];
	ld.global.nc.f32 	%f2108, [%rd12+2875392];
	fma.rn.f32 	%f2109, %f2107, %f2108, %f2106;
	ld.global.nc.f32 	%f2110, [%rd9+2812];
	ld.global.nc.f32 	%f2111, [%rd12+2879488];
	fma.rn.f32 	%f2112, %f2110, %f2111, %f2109;
	ld.global.nc.f32 	%f2113, [%rd9+2816];
	ld.global.nc.f32 	%f2114, [%rd12+2883584];
	fma.rn.f32 	%f2115, %f2113, %f2114, %f2112;
	ld.global.nc.f32 	%f2116, [%rd9+2820];
	ld.global.nc.f32 	%f2117, [%rd12+2887680];
	fma.rn.f32 	%f2118, %f2116, %f2117, %f2115;
	ld.global.nc.f32 	%f2119, [%rd9+2824];
	ld.global.nc.f32 	%f2120, [%rd12+2891776];
	fma.rn.f32 	%f2121, %f2119, %f2120, %f2118;
	ld.global.nc.f32 	%f2122, [%rd9+2828];
	ld.global.nc.f32 	%f2123, [%rd12+2895872];
	fma.rn.f32 	%f2124, %f2122, %f2123, %f2121;
	ld.global.nc.f32 	%f2125, [%rd9+2832];
	ld.global.nc.f32 	%f2126, [%rd12+2899968];
	fma.rn.f32 	%f2127, %f2125, %f2126, %f2124;
	ld.global.nc.f32 	%f2128, [%rd9+2836];
	ld.global.nc.f32 	%f2129, [%rd12+2904064];
	fma.rn.f32 	%f2130, %f2128, %f2129, %f2127;
	ld.global.nc.f32 	%f2131, [%rd9+2840];
	ld.global.nc.f32 	%f2132, [%rd12+2908160];
	fma.rn.f32 	%f2133, %f2131, %f2132, %f2130;
	ld.global.nc.f32 	%f2134, [%rd9+2844];
	ld.global.nc.f32 	%f2135, [%rd12+2912256];
	fma.rn.f32 	%f2136, %f2134, %f2135, %f2133;
	ld.global.nc.f32 	%f2137, [%rd9+2848];
	ld.global.nc.f32 	%f2138, [%rd12+2916352];
	fma.rn.f32 	%f2139, %f2137, %f2138, %f2136;
	ld.global.nc.f32 	%f2140, [%rd9+2852];
	ld.global.nc.f32 	%f2141, [%rd12+2920448];
	fma.rn.f32 	%f2142, %f2140, %f2141, %f2139;
	ld.global.nc.f32 	%f2143, [%rd9+2856];
	ld.global.nc.f32 	%f2144, [%rd12+2924544];
	fma.rn.f32 	%f2145, %f2143, %f2144, %f2142;
	ld.global.nc.f32 	%f2146, [%rd9+2860];
	ld.global.nc.f32 	%f2147, [%rd12+2928640];
	fma.rn.f32 	%f2148, %f2146, %f2147, %f2145;
	ld.global.nc.f32 	%f2149, [%rd9+2864];
	ld.global.nc.f32 	%f2150, [%rd12+2932736];
	fma.rn.f32 	%f2151, %f2149, %f2150, %f2148;
	ld.global.nc.f32 	%f2152, [%rd9+2868];
	ld.global.nc.f32 	%f2153, [%rd12+2936832];
	fma.rn.f32 	%f2154, %f2152, %f2153, %f2151;
	ld.global.nc.f32 	%f2155, [%rd9+2872];
	ld.global.nc.f32 	%f2156, [%rd12+2940928];
	fma.rn.f32 	%f2157, %f2155, %f2156, %f2154;
	ld.global.nc.f32 	%f2158, [%rd9+2876];
	ld.global.nc.f32 	%f2159, [%rd12+2945024];
	fma.rn.f32 	%f2160, %f2158, %f2159, %f2157;
	ld.global.nc.f32 	%f2161, [%rd9+2880];
	ld.global.nc.f32 	%f2162, [%rd12+2949120];
	fma.rn.f32 	%f2163, %f2161, %f2162, %f2160;
	ld.global.nc.f32 	%f2164, [%rd9+2884];
	ld.global.nc.f32 	%f2165, [%rd12+2953216];
	fma.rn.f32 	%f2166, %f2164, %f2165, %f2163;
	ld.global.nc.f32 	%f2167, [%rd9+2888];
	ld.global.nc.f32 	%f2168, [%rd12+2957312];
	fma.rn.f32 	%f2169, %f2167, %f2168, %f2166;
	ld.global.nc.f32 	%f2170, [%rd9+2892];
	ld.global.nc.f32 	%f2171, [%rd12+2961408];
	fma.rn.f32 	%f2172, %f2170, %f2171, %f2169;
	ld.global.nc.f32 	%f2173, [%rd9+2896];
	ld.global.nc.f32 	%f2174, [%rd12+2965504];
	fma.rn.f32 	%f2175, %f2173, %f2174, %f2172;
	ld.global.nc.f32 	%f2176, [%rd9+2900];
	ld.global.nc.f32 	%f2177, [%rd12+2969600];
	fma.rn.f32 	%f2178, %f2176, %f2177, %f2175;
	ld.global.nc.f32 	%f2179, [%rd9+2904];
	ld.global.nc.f32 	%f2180, [%rd12+2973696];
	fma.rn.f32 	%f2181, %f2179, %f2180, %f2178;
	ld.global.nc.f32 	%f2182, [%rd9+2908];
	ld.global.nc.f32 	%f2183, [%rd12+2977792];
	fma.rn.f32 	%f2184, %f2182, %f2183, %f2181;
	ld.global.nc.f32 	%f2185, [%rd9+2912];
	ld.global.nc.f32 	%f2186, [%rd12+2981888];
	fma.rn.f32 	%f2187, %f2185, %f2186, %f2184;
	ld.global.nc.f32 	%f2188, [%rd9+2916];
	ld.global.nc.f32 	%f2189, [%rd12+2985984];
	fma.rn.f32 	%f2190, %f2188, %f2189, %f2187;
	ld.global.nc.f32 	%f2191, [%rd9+2920];
	ld.global.nc.f32 	%f2192, [%rd12+2990080];
	fma.rn.f32 	%f2193, %f2191, %f2192, %f2190;
	ld.global.nc.f32 	%f2194, [%rd9+2924];
	ld.global.nc.f32 	%f2195, [%rd12+2994176];
	fma.rn.f32 	%f2196, %f2194, %f2195, %f2193;
	ld.global.nc.f32 	%f2197, [%rd9+2928];
	ld.global.nc.f32 	%f2198, [%rd12+2998272];
	fma.rn.f32 	%f2199, %f2197, %f2198, %f2196;
	ld.global.nc.f32 	%f2200, [%rd9+2932];
	ld.global.nc.f32 	%f2201, [%rd12+3002368];
	fma.rn.f32 	%f2202, %f2200, %f2201, %f2199;
	ld.global.nc.f32 	%f2203, [%rd9+2936];
	ld.global.nc.f32 	%f2204, [%rd12+3006464];
	fma.rn.f32 	%f2205, %f2203, %f2204, %f2202;
	ld.global.nc.f32 	%f2206, [%rd9+2940];
	ld.global.nc.f32 	%f2207, [%rd12+3010560];
	fma.rn.f32 	%f2208, %f2206, %f2207, %f2205;
	ld.global.nc.f32 	%f2209, [%rd9+2944];
	ld.global.nc.f32 	%f2210, [%rd12+3014656];
	fma.rn.f32 	%f2211, %f2209, %f2210, %f2208;
	ld.global.nc.f32 	%f2212, [%rd9+2948];
	ld.global.nc.f32 	%f2213, [%rd12+3018752];
	fma.rn.f32 	%f2214, %f2212, %f2213, %f2211;
	ld.global.nc.f32 	%f2215, [%rd9+2952];
	ld.global.nc.f32 	%f2216, [%rd12+3022848];
	fma.rn.f32 	%f2217, %f2215, %f2216, %f2214;
	ld.global.nc.f32 	%f2218, [%rd9+2956];
	ld.global.nc.f32 	%f2219, [%rd12+3026944];
	fma.rn.f32 	%f2220, %f2218, %f2219, %f2217;
	ld.global.nc.f32 	%f2221, [%rd9+2960];
	ld.global.nc.f32 	%f2222, [%rd12+3031040];
	fma.rn.f32 	%f2223, %f2221, %f2222, %f2220;
	ld.global.nc.f32 	%f2224, [%rd9+2964];
	ld.global.nc.f32 	%f2225, [%rd12+3035136];
	fma.rn.f32 	%f2226, %f2224, %f2225, %f2223;
	ld.global.nc.f32 	%f2227, [%rd9+2968];
	ld.global.nc.f32 	%f2228, [%rd12+3039232];
	fma.rn.f32 	%f2229, %f2227, %f2228, %f2226;
	ld.global.nc.f32 	%f2230, [%rd9+2972];
	ld.global.nc.f32 	%f2231, [%rd12+3043328];
	fma.rn.f32 	%f2232, %f2230, %f2231, %f2229;
	ld.global.nc.f32 	%f2233, [%rd9+2976];
	ld.global.nc.f32 	%f2234, [%rd12+3047424];
	fma.rn.f32 	%f2235, %f2233, %f2234, %f2232;
	ld.global.nc.f32 	%f2236, [%rd9+2980];
	ld.global.nc.f32 	%f2237, [%rd12+3051520];
	fma.rn.f32 	%f2238, %f2236, %f2237, %f2235;
	ld.global.nc.f32 	%f2239, [%rd9+2984];
	ld.global.nc.f32 	%f2240, [%rd12+3055616];
	fma.rn.f32 	%f2241, %f2239, %f2240, %f2238;
	ld.global.nc.f32 	%f2242, [%rd9+2988];
	ld.global.nc.f32 	%f2243, [%rd12+3059712];
	fma.rn.f32 	%f2244, %f2242, %f2243, %f2241;
	ld.global.nc.f32 	%f2245, [%rd9+2992];
	ld.global.nc.f32 	%f2246, [%rd12+3063808];
	fma.rn.f32 	%f2247, %f2245, %f2246, %f2244;
	ld.global.nc.f32 	%f2248, [%rd9+2996];
	ld.global.nc.f32 	%f2249, [%rd12+3067904];
	fma.rn.f32 	%f2250, %f2248, %f2249, %f2247;
	ld.global.nc.f32 	%f2251, [%rd9+3000];
	ld.global.nc.f32 	%f2252, [%rd12+3072000];
	fma.rn.f32 	%f2253, %f2251, %f2252, %f2250;
	ld.global.nc.f32 	%f2254, [%rd9+3004];
	ld.global.nc.f32 	%f2255, [%rd12+3076096];
	fma.rn.f32 	%f2256, %f2254, %f2255, %f2253;
	ld.global.nc.f32 	%f2257, [%rd9+3008];
	ld.global.nc.f32 	%f2258, [%rd12+3080192];
	fma.rn.f32 	%f2259, %f2257, %f2258, %f2256;
	ld.global.nc.f32 	%f2260, [%rd9+3012];
	ld.global.nc.f32 	%f2261, [%rd12+3084288];
	fma.rn.f32 	%f2262, %f2260, %f2261, %f2259;
	ld.global.nc.f32 	%f2263, [%rd9+3016];
	ld.global.nc.f32 	%f2264, [%rd12+3088384];
	fma.rn.f32 	%f2265, %f2263, %f2264, %f2262;
	ld.global.nc.f32 	%f2266, [%rd9+3020];
	ld.global.nc.f32 	%f2267, [%rd12+3092480];
	fma.rn.f32 	%f2268, %f2266, %f2267, %f2265;
	ld.global.nc.f32 	%f2269, [%rd9+3024];
	ld.global.nc.f32 	%f2270, [%rd12+3096576];
	fma.rn.f32 	%f2271, %f2269, %f2270, %f2268;
	ld.global.nc.f32 	%f2272, [%rd9+3028];
	ld.global.nc.f32 	%f2273, [%rd12+3100672];
	fma.rn.f32 	%f2274, %f2272, %f2273, %f2271;
	ld.global.nc.f32 	%f2275, [%rd9+3032];
	ld.global.nc.f32 	%f2276, [%rd12+3104768];
	fma.rn.f32 	%f2277, %f2275, %f2276, %f2274;
	ld.global.nc.f32 	%f2278, [%rd9+3036];
	ld.global.nc.f32 	%f2279, [%rd12+3108864];
	fma.rn.f32 	%f2280, %f2278, %f2279, %f2277;
	ld.global.nc.f32 	%f2281, [%rd9+3040];
	ld.global.nc.f32 	%f2282, [%rd12+3112960];
	fma.rn.f32 	%f2283, %f2281, %f2282, %f2280;
	ld.global.nc.f32 	%f2284, [%rd9+3044];
	ld.global.nc.f32 	%f2285, [%rd12+3117056];
	fma.rn.f32 	%f2286, %f2284, %f2285, %f2283;
	ld.global.nc.f32 	%f2287, [%rd9+3048];
	ld.global.nc.f32 	%f2288, [%rd12+3121152];
	fma.rn.f32 	%f2289, %f2287, %f2288, %f2286;
	ld.global.nc.f32 	%f2290, [%rd9+3052];
	ld.global.nc.f32 	%f2291, [%rd12+3125248];
	fma.rn.f32 	%f2292, %f2290, %f2291, %f2289;
	ld.global.nc.f32 	%f2293, [%rd9+3056];
	ld.global.nc.f32 	%f2294, [%rd12+3129344];
	fma.rn.f32 	%f2295, %f2293, %f2294, %f2292;
	ld.global.nc.f32 	%f2296, [%rd9+3060];
	ld.global.nc.f32 	%f2297, [%rd12+3133440];
	fma.rn.f32 	%f2298, %f2296, %f2297, %f2295;
	ld.global.nc.f32 	%f2299, [%rd9+3064];
	ld.global.nc.f32 	%f2300, [%rd12+3137536];
	fma.rn.f32 	%f2301, %f2299, %f2300, %f2298;
	ld.global.nc.f32 	%f2302, [%rd9+3068];
	ld.global.nc.f32 	%f2303, [%rd12+3141632];
	fma.rn.f32 	%f2304, %f2302, %f2303, %f2301;
	ld.global.nc.f32 	%f2305, [%rd9+3072];
	ld.global.nc.f32 	%f2306, [%rd12+3145728];
	fma.rn.f32 	%f2307, %f2305, %f2306, %f2304;
	ld.global.nc.f32 	%f2308, [%rd9+3076];
	ld.global.nc.f32 	%f2309, [%rd12+3149824];
	fma.rn.f32 	%f2310, %f2308, %f2309, %f2307;
	ld.global.nc.f32 	%f2311, [%rd9+3080];
	ld.global.nc.f32 	%f2312, [%rd12+3153920];
	fma.rn.f32 	%f2313, %f2311, %f2312, %f2310;
	ld.global.nc.f32 	%f2314, [%rd9+3084];
	ld.global.nc.f32 	%f2315, [%rd12+3158016];
	fma.rn.f32 	%f2316, %f2314, %f2315, %f2313;
	ld.global.nc.f32 	%f2317, [%rd9+3088];
	ld.global.nc.f32 	%f2318, [%rd12+3162112];
	fma.rn.f32 	%f2319, %f2317, %f2318, %f2316;
	ld.global.nc.f32 	%f2320, [%rd9+3092];
	ld.global.nc.f32 	%f2321, [%rd12+3166208];
	fma.rn.f32 	%f2322, %f2320, %f2321, %f2319;
	ld.global.nc.f32 	%f2323, [%rd9+3096];
	ld.global.nc.f32 	%f2324, [%rd12+3170304];
	fma.rn.f32 	%f2325, %f2323, %f2324, %f2322;
	ld.global.nc.f32 	%f2326, [%rd9+3100];
	ld.global.nc.f32 	%f2327, [%rd12+3174400];
	fma.rn.f32 	%f2328, %f2326, %f2327, %f2325;
	ld.global.nc.f32 	%f2329, [%rd9+3104];
	ld.global.nc.f32 	%f2330, [%rd12+3178496];
	fma.rn.f32 	%f2331, %f2329, %f2330, %f2328;
	ld.global.nc.f32 	%f2332, [%rd9+3108];
	ld.global.nc.f32 	%f2333, [%rd12+3182592];
	fma.rn.f32 	%f2334, %f2332, %f2333, %f2331;
	ld.global.nc.f32 	%f2335, [%rd9+3112];
	ld.global.nc.f32 	%f2336, [%rd12+3186688];
	fma.rn.f32 	%f2337, %f2335, %f2336, %f2334;
	ld.global.nc.f32 	%f2338, [%rd9+3116];
	ld.global.nc.f32 	%f2339, [%rd12+3190784];
	fma.rn.f32 	%f2340, %f2338, %f2339, %f2337;
	ld.global.nc.f32 	%f2341, [%rd9+3120];
	ld.global.nc.f32 	%f2342, [%rd12+3194880];
	fma.rn.f32 	%f2343, %f2341, %f2342, %f2340;
	ld.global.nc.f32 	%f2344, [%rd9+3124];
	ld.global.nc.f32 	%f2345, [%rd12+3198976];
	fma.rn.f32 	%f2346, %f2344, %f2345, %f2343;
	ld.global.nc.f32 	%f2347, [%rd9+3128];
	ld.global.nc.f32 	%f2348, [%rd12+3203072];
	fma.rn.f32 	%f2349, %f2347, %f2348, %f2346;
	ld.global.nc.f32 	%f2350, [%rd9+3132];
	ld.global.nc.f32 	%f2351, [%rd12+3207168];
	fma.rn.f32 	%f2352, %f2350, %f2351, %f2349;
	ld.global.nc.f32 	%f2353, [%rd9+3136];
	ld.global.nc.f32 	%f2354, [%rd12+3211264];
	fma.rn.f32 	%f2355, %f2353, %f2354, %f2352;
	ld.global.nc.f32 	%f2356, [%rd9+3140];
	ld.global.nc.f32 	%f2357, [%rd12+3215360];
	fma.rn.f32 	%f2358, %f2356, %f2357, %f2355;
	ld.global.nc.f32 	%f2359, [%rd9+3144];
	ld.global.nc.f32 	%f2360, [%rd12+3219456];
	fma.rn.f32 	%f2361, %f2359, %f2360, %f2358;
	ld.global.nc.f32 	%f2362, [%rd9+3148];
	ld.global.nc.f32 	%f2363, [%rd12+3223552];
	fma.rn.f32 	%f2364, %f2362, %f2363, %f2361;
	ld.global.nc.f32 	%f2365, [%rd9+3152];
	ld.global.nc.f32 	%f2366, [%rd12+3227648];
	fma.rn.f32 	%f2367, %f2365, %f2366, %f2364;
	ld.global.nc.f32 	%f2368, [%rd9+3156];
	ld.global.nc.f32 	%f2369, [%rd12+3231744];
	fma.rn.f32 	%f2370, %f2368, %f2369, %f2367;
	ld.global.nc.f32 	%f2371, [%rd9+3160];
	ld.global.nc.f32 	%f2372, [%rd12+3235840];
	fma.rn.f32 	%f2373, %f2371, %f2372, %f2370;
	ld.global.nc.f32 	%f2374, [%rd9+3164];
	ld.global.nc.f32 	%f2375, [%rd12+3239936];
	fma.rn.f32 	%f2376, %f2374, %f2375, %f2373;
	ld.global.nc.f32 	%f2377, [%rd9+3168];
	ld.global.nc.f32 	%f2378, [%rd12+3244032];
	fma.rn.f32 	%f2379, %f2377, %f2378, %f2376;
	ld.global.nc.f32 	%f2380, [%rd9+3172];
	ld.global.nc.f32 	%f2381, [%rd12+3248128];
	fma.rn.f32 	%f2382, %f2380, %f2381, %f2379;
	ld.global.nc.f32 	%f2383, [%rd9+3176];
	ld.global.nc.f32 	%f2384, [%rd12+3252224];
	fma.rn.f32 	%f2385, %f2383, %f2384, %f2382;
	ld.global.nc.f32 	%f2386, [%rd9+3180];
	ld.global.nc.f32 	%f2387, [%rd12+3256320];
	fma.rn.f32 	%f2388, %f2386, %f2387, %f2385;
	ld.global.nc.f32 	%f2389, [%rd9+3184];
	ld.global.nc.f32 	%f2390, [%rd12+3260416];
	fma.rn.f32 	%f2391, %f2389, %f2390, %f2388;
	ld.global.nc.f32 	%f2392, [%rd9+3188];
	ld.global.nc.f32 	%f2393, [%rd12+3264512];
	fma.rn.f32 	%f2394, %f2392, %f2393, %f2391;
	ld.global.nc.f32 	%f2395, [%rd9+3192];
	ld.global.nc.f32 	%f2396, [%rd12+3268608];
	fma.rn.f32 	%f2397, %f2395, %f2396, %f2394;
	ld.global.nc.f32 	%f2398, [%rd9+3196];
	ld.global.nc.f32 	%f2399, [%rd12+3272704];
	fma.rn.f32 	%f2400, %f2398, %f2399, %f2397;
	ld.global.nc.f32 	%f2401, [%rd9+3200];
	ld.global.nc.f32 	%f2402, [%rd12+3276800];
	fma.rn.f32 	%f2403, %f2401, %f2402, %f2400;
	ld.global.nc.f32 	%f2404, [%rd9+3204];
	ld.global.nc.f32 	%f2405, [%rd12+3280896];
	fma.rn.f32 	%f2406, %f2404, %f2405, %f2403;
	ld.global.nc.f32 	%f2407, [%rd9+3208];
	ld.global.nc.f32 	%f2408, [%rd12+3284992];
	fma.rn.f32 	%f2409, %f2407, %f2408, %f2406;
	ld.global.nc.f32 	%f2410, [%rd9+3212];
	ld.global.nc.f32 	%f2411, [%rd12+3289088];
	fma.rn.f32 	%f2412, %f2410, %f2411, %f2409;
	ld.global.nc.f32 	%f2413, [%rd9+3216];
	ld.global.nc.f32 	%f2414, [%rd12+3293184];
	fma.rn.f32 	%f2415, %f2413, %f2414, %f2412;
	ld.global.nc.f32 	%f2416, [%rd9+3220];
	ld.global.nc.f32 	%f2417, [%rd12+3297280];
	fma.rn.f32 	%f2418, %f2416, %f2417, %f2415;
	ld.global.nc.f32 	%f2419, [%rd9+3224];
	ld.global.nc.f32 	%f2420, [%rd12+3301376];
	fma.rn.f32 	%f2421, %f2419, %f2420, %f2418;
	ld.global.nc.f32 	%f2422, [%rd9+3228];
	ld.global.nc.f32 	%f2423, [%rd12+3305472];
	fma.rn.f32 	%f2424, %f2422, %f2423, %f2421;
	ld.global.nc.f32 	%f2425, [%rd9+3232];
	ld.global.nc.f32 	%f2426, [%rd12+3309568];
	fma.rn.f32 	%f2427, %f2425, %f2426, %f2424;
	ld.global.nc.f32 	%f2428, [%rd9+3236];
	ld.global.nc.f32 	%f2429, [%rd12+3313664];
	fma.rn.f32 	%f2430, %f2428, %f2429, %f2427;
	ld.global.nc.f32 	%f2431, [%rd9+3240];
	ld.global.nc.f32 	%f2432, [%rd12+3317760];
	fma.rn.f32 	%f2433, %f2431, %f2432, %f2430;
	ld.global.nc.f32 	%f2434, [%rd9+3244];
	ld.global.nc.f32 	%f2435, [%rd12+3321856];
	fma.rn.f32 	%f2436, %f2434, %f2435, %f2433;
	ld.global.nc.f32 	%f2437, [%rd9+3248];
	ld.global.nc.f32 	%f2438, [%rd12+3325952];
	fma.rn.f32 	%f2439, %f2437, %f2438, %f2436;
	ld.global.nc.f32 	%f2440, [%rd9+3252];
	ld.global.nc.f32 	%f2441, [%rd12+3330048];
	fma.rn.f32 	%f2442, %f2440, %f2441, %f2439;
	ld.global.nc.f32 	%f2443, [%rd9+3256];
	ld.global.nc.f32 	%f2444, [%rd12+3334144];
	fma.rn.f32 	%f2445, %f2443, %f2444, %f2442;
	ld.global.nc.f32 	%f2446, [%rd9+3260];
	ld.global.nc.f32 	%f2447, [%rd12+3338240];
	fma.rn.f32 	%f2448, %f2446, %f2447, %f2445;
	ld.global.nc.f32 	%f2449, [%rd9+3264];
	ld.global.nc.f32 	%f2450, [%rd12+3342336];
	fma.rn.f32 	%f2451, %f2449, %f2450, %f2448;
	ld.global.nc.f32 	%f2452, [%rd9+3268];
	ld.global.nc.f32 	%f2453, [%rd12+3346432];
	fma.rn.f32 	%f2454, %f2452, %f2453, %f2451;
	ld.global.nc.f32 	%f2455, [%rd9+3272];
	ld.global.nc.f32 	%f2456, [%rd12+3350528];
	fma.rn.f32 	%f2457, %f2455, %f2456, %f2454;
	ld.global.nc.f32 	%f2458, [%rd9+3276];
	ld.global.nc.f32 	%f2459, [%rd12+3354624];
	fma.rn.f32 	%f2460, %f2458, %f2459, %f2457;
	ld.global.nc.f32 	%f2461, [%rd9+3280];
	ld.global.nc.f32 	%f2462, [%rd12+3358720];
	fma.rn.f32 	%f2463, %f2461, %f2462, %f2460;
	ld.global.nc.f32 	%f2464, [%rd9+3284];
	ld.global.nc.f32 	%f2465, [%rd12+3362816];
	fma.rn.f32 	%f2466, %f2464, %f2465, %f2463;
	ld.global.nc.f32 	%f2467, [%rd9+3288];
	ld.global.nc.f32 	%f2468, [%rd12+3366912];
	fma.rn.f32 	%f2469, %f2467, %f2468, %f2466;
	ld.global.nc.f32 	%f2470, [%rd9+3292];
	ld.global.nc.f32 	%f2471, [%rd12+3371008];
	fma.rn.f32 	%f2472, %f2470, %f2471, %f2469;
	ld.global.nc.f32 	%f2473, [%rd9+3296];
	ld.global.nc.f32 	%f2474, [%rd12+3375104];
	fma.rn.f32 	%f2475, %f2473, %f2474, %f2472;
	ld.global.nc.f32 	%f2476, [%rd9+3300];
	ld.global.nc.f32 	%f2477, [%rd12+3379200];
	fma.rn.f32 	%f2478, %f2476, %f2477, %f2475;
	ld.global.nc.f32 	%f2479, [%rd9+3304];
	ld.global.nc.f32 	%f2480, [%rd12+3383296];
	fma.rn.f32 	%f2481, %f2479, %f2480, %f2478;
	ld.global.nc.f32 	%f2482, [%rd9+3308];
	ld.global.nc.f32 	%f2483, [%rd12+3387392];
	fma.rn.f32 	%f2484, %f2482, %f2483, %f2481;
	ld.global.nc.f32 	%f2485, [%rd9+3312];
	ld.global.nc.f32 	%f2486, [%rd12+3391488];
	fma.rn.f32 	%f2487, %f2485, %f2486, %f2484;
	ld.global.nc.f32 	%f2488, [%rd9+3316];
	ld.global.nc.f32 	%f2489, [%rd12+3395584];
	fma.rn.f32 	%f2490, %f2488, %f2489, %f2487;
	ld.global.nc.f32 	%f2491, [%rd9+3320];
	ld.global.nc.f32 	%f2492, [%rd12+3399680];
	fma.rn.f32 	%f2493, %f2491, %f2492, %f2490;
	ld.global.nc.f32 	%f2494, [%rd9+3324];
	ld.global.nc.f32 	%f2495, [%rd12+3403776];
	fma.rn.f32 	%f2496, %f2494, %f2495, %f2493;
	ld.global.nc.f32 	%f2497, [%rd9+3328];
	ld.global.nc.f32 	%f2498, [%rd12+3407872];
	fma.rn.f32 	%f2499, %f2497, %f2498, %f2496;
	ld.global.nc.f32 	%f2500, [%rd9+3332];
	ld.global.nc.f32 	%f2501, [%rd12+3411968];
	fma.rn.f32 	%f2502, %f2500, %f2501, %f2499;
	ld.global.nc.f32 	%f2503, [%rd9+3336];
	ld.global.nc.f32 	%f2504, [%rd12+3416064];
	fma.rn.f32 	%f2505, %f2503, %f2504, %f2502;
	ld.global.nc.f32 	%f2506, [%rd9+3340];
	ld.global.nc.f32 	%f2507, [%rd12+3420160];
	fma.rn.f32 	%f2508, %f2506, %f2507, %f2505;
	ld.global.nc.f32 	%f2509, [%rd9+3344];
	ld.global.nc.f32 	%f2510, [%rd12+3424256];
	fma.rn.f32 	%f2511, %f2509, %f2510, %f2508;
	ld.global.nc.f32 	%f2512, [%rd9+3348];
	ld.global.nc.f32 	%f2513, [%rd12+3428352];
	fma.rn.f32 	%f2514, %f2512, %f2513, %f2511;
	ld.global.nc.f32 	%f2515, [%rd9+3352];
	ld.global.nc.f32 	%f2516, [%rd12+3432448];
	fma.rn.f32 	%f2517, %f2515, %f2516, %f2514;
	ld.global.nc.f32 	%f2518, [%rd9+3356];
	ld.global.nc.f32 	%f2519, [%rd12+3436544];
	fma.rn.f32 	%f2520, %f2518, %f2519, %f2517;
	ld.global.nc.f32 	%f2521, [%rd9+3360];
	ld.global.nc.f32 	%f2522, [%rd12+3440640];
	fma.rn.f32 	%f2523, %f2521, %f2522, %f2520;
	ld.global.nc.f32 	%f2524, [%rd9+3364];
	ld.global.nc.f32 	%f2525, [%rd12+3444736];
	fma.rn.f32 	%f2526, %f2524, %f2525, %f2523;
	ld.global.nc.f32 	%f2527, [%rd9+3368];
	ld.global.nc.f32 	%f2528, [%rd12+3448832];
	fma.rn.f32 	%f2529, %f2527, %f2528, %f2526;
	ld.global.nc.f32 	%f2530, [%rd9+3372];
	ld.global.nc.f32 	%f2531, [%rd12+3452928];
	fma.rn.f32 	%f2532, %f2530, %f2531, %f2529;
	ld.global.nc.f32 	%f2533, [%rd9+3376];
	ld.global.nc.f32 	%f2534, [%rd12+3457024];
	fma.rn.f32 	%f2535, %f2533, %f2534, %f2532;
	ld.global.nc.f32 	%f2536, [%rd9+3380];
	ld.global.nc.f32 	%f2537, [%rd12+3461120];
	fma.rn.f32 	%f2538, %f2536, %f2537, %f2535;
	ld.global.nc.f32 	%f2539, [%rd9+3384];
	ld.global.nc.f32 	%f2540, [%rd12+3465216];
	fma.rn.f32 	%f2541, %f2539, %f2540, %f2538;
	ld.global.nc.f32 	%f2542, [%rd9+3388];
	ld.global.nc.f32 	%f2543, [%rd12+3469312];
	fma.rn.f32 	%f2544, %f2542, %f2543, %f2541;
	ld.global.nc.f32 	%f2545, [%rd9+3392];
	ld.global.nc.f32 	%f2546, [%rd12+3473408];
	fma.rn.f32 	%f2547, %f2545, %f2546, %f2544;
	ld.global.nc.f32 	%f2548, [%rd9+3396];
	ld.global.nc.f32 	%f2549, [%rd12+3477504];
	fma.rn.f32 	%f2550, %f2548, %f2549, %f2547;
	ld.global.nc.f32 	%f2551, [%rd9+3400];
	ld.global.nc.f32 	%f2552, [%rd12+3481600];
	fma.rn.f32 	%f2553, %f2551, %f2552, %f2550;
	ld.global.nc.f32 	%f2554, [%rd9+3404];
	ld.global.nc.f32 	%f2555, [%rd12+3485696];
	fma.rn.f32 	%f2556, %f2554, %f2555, %f2553;
	ld.global.nc.f32 	%f2557, [%rd9+3408];
	ld.global.nc.f32 	%f2558, [%rd12+3489792];
	fma.rn.f32 	%f2559, %f2557, %f2558, %f2556;
	ld.global.nc.f32 	%f2560, [%rd9+3412];
	ld.global.nc.f32 	%f2561, [%rd12+3493888];
	fma.rn.f32 	%f2562, %f2560, %f2561, %f2559;
	ld.global.nc.f32 	%f2563, [%rd9+3416];
	ld.global.nc.f32 	%f2564, [%rd12+3497984];
	fma.rn.f32 	%f2565, %f2563, %f2564, %f2562;
	ld.global.nc.f32 	%f2566, [%rd9+3420];
	ld.global.nc.f32 	%f2567, [%rd12+3502080];
	fma.rn.f32 	%f2568, %f2566, %f2567, %f2565;
	ld.global.nc.f32 	%f2569, [%rd9+3424];
	ld.global.nc.f32 	%f2570, [%rd12+3506176];
	fma.rn.f32 	%f2571, %f2569, %f2570, %f2568;
	ld.global.nc.f32 	%f2572, [%rd9+3428];
	ld.global.nc.f32 	%f2573, [%rd12+3510272];
	fma.rn.f32 	%f2574, %f2572, %f2573, %f2571;
	ld.global.nc.f32 	%f2575, [%rd9+3432];
	ld.global.nc.f32 	%f2576, [%rd12+3514368];
	fma.rn.f32 	%f2577, %f2575, %f2576, %f2574;
	ld.global.nc.f32 	%f2578, [%rd9+3436];
	ld.global.nc.f32 	%f2579, [%rd12+3518464];
	fma.rn.f32 	%f2580, %f2578, %f2579, %f2577;
	ld.global.nc.f32 	%f2581, [%rd9+3440];
	ld.global.nc.f32 	%f2582, [%rd12+3522560];
	fma.rn.f32 	%f2583, %f2581, %f2582, %f2580;
	ld.global.nc.f32 	%f2584, [%rd9+3444];
	ld.global.nc.f32 	%f2585, [%rd12+3526656];
	fma.rn.f32 	%f2586, %f2584, %f2585, %f2583;
	ld.global.nc.f32 	%f2587, [%rd9+3448];
	ld.global.nc.f32 	%f2588, [%rd12+3530752];
	fma.rn.f32 	%f2589, %f2587, %f2588, %f2586;
	ld.global.nc.f32 	%f2590, [%rd9+3452];
	ld.global.nc.f32 	%f2591, [%rd12+3534848];
	fma.rn.f32 	%f2592, %f2590, %f2591, %f2589;
	ld.global.nc.f32 	%f2593, [%rd9+3456];
	ld.global.nc.f32 	%f2594, [%rd12+3538944];
	fma.rn.f32 	%f2595, %f2593, %f2594, %f2592;
	ld.global.nc.f32 	%f2596, [%rd9+3460];
	ld.global.nc.f32 	%f2597, [%rd12+3543040];
	fma.rn.f32 	%f2598, %f2596, %f2597, %f2595;
	ld.global.nc.f32 	%f2599, [%rd9+3464];
	ld.global.nc.f32 	%f2600, [%rd12+3547136];
	fma.rn.f32 	%f2601, %f2599, %f2600, %f2598;
	ld.global.nc.f32 	%f2602, [%rd9+3468];
	ld.global.nc.f32 	%f2603, [%rd12+3551232];
	fma.rn.f32 	%f2604, %f2602, %f2603, %f2601;
	ld.global.nc.f32 	%f2605, [%rd9+3472];
	ld.global.nc.f32 	%f2606, [%rd12+3555328];
	fma.rn.f32 	%f2607, %f2605, %f2606, %f2604;
	ld.global.nc.f32 	%f2608, [%rd9+3476];
	ld.global.nc.f32 	%f2609, [%rd12+3559424];
	fma.rn.f32 	%f2610, %f2608, %f2609, %f2607;
	ld.global.nc.f32 	%f2611, [%rd9+3480];
	ld.global.nc.f32 	%f2612, [%rd12+3563520];
	fma.rn.f32 	%f2613, %f2611, %f2612, %f2610;
	ld.global.nc.f32 	%f2614, [%rd9+3484];
	ld.global.nc.f32 	%f2615, [%rd12+3567616];
	fma.rn.f32 	%f2616, %f2614, %f2615, %f2613;
	ld.global.nc.f32 	%f2617, [%rd9+3488];
	ld.global.nc.f32 	%f2618, [%rd12+3571712];
	fma.rn.f32 	%f2619, %f2617, %f2618, %f2616;
	ld.global.nc.f32 	%f2620, [%rd9+3492];
	ld.global.nc.f32 	%f2621, [%rd12+3575808];
	fma.rn.f32 	%f2622, %f2620, %f2621, %f2619;
	ld.global.nc.f32 	%f2623, [%rd9+3496];
	ld.global.nc.f32 	%f2624, [%rd12+3579904];
	fma.rn.f32 	%f2625, %f2623, %f2624, %f2622;
	ld.global.nc.f32 	%f2626, [%rd9+3500];
	ld.global.nc.f32 	%f2627, [%rd12+3584000];
	fma.rn.f32 	%f2628, %f2626, %f2627, %f2625;
	ld.global.nc.f32 	%f2629, [%rd9+3504];
	ld.global.nc.f32 	%f2630, [%rd12+3588096];
	fma.rn.f32 	%f2631, %f2629, %f2630, %f2628;
	ld.global.nc.f32 	%f2632, [%rd9+3508];
	ld.global.nc.f32 	%f2633, [%rd12+3592192];
	fma.rn.f32 	%f2634, %f2632, %f2633, %f2631;
	ld.global.nc.f32 	%f2635, [%rd9+3512];
	ld.global.nc.f32 	%f2636, [%rd12+3596288];
	fma.rn.f32 	%f2637, %f2635, %f2636, %f2634;
	ld.global.nc.f32 	%f2638, [%rd9+3516];
	ld.global.nc.f32 	%f2639, [%rd12+3600384];
	fma.rn.f32 	%f2640, %f2638, %f2639, %f2637;
	ld.global.nc.f32 	%f2641, [%rd9+3520];
	ld.global.nc.f32 	%f2642, [%rd12+3604480];
	fma.rn.f32 	%f2643, %f2641, %f2642, %f2640;
	ld.global.nc.f32 	%f2644, [%rd9+3524];
	ld.global.nc.f32 	%f2645, [%rd12+3608576];
	fma.rn.f32 	%f2646, %f2644, %f2645, %f2643;
	ld.global.nc.f32 	%f2647, [%rd9+3528];
	ld.global.nc.f32 	%f2648, [%rd12+3612672];
	fma.rn.f32 	%f2649, %f2647, %f2648, %f2646;
	ld.global.nc.f32 	%f2650, [%rd9+3532];
	ld.global.nc.f32 	%f2651, [%rd12+3616768];
	fma.rn.f32 	%f2652, %f2650, %f2651, %f2649;
	ld.global.nc.f32 	%f2653, [%rd9+3536];
	ld.global.nc.f32 	%f2654, [%rd12+3620864];
	fma.rn.f32 	%f2655, %f2653, %f2654, %f2652;
	ld.global.nc.f32 	%f2656, [%rd9+3540];
	ld.global.nc.f32 	%f2657, [%rd12+3624960];
	fma.rn.f32 	%f2658, %f2656, %f2657, %f2655;
	ld.global.nc.f32 	%f2659, [%rd9+3544];
	ld.global.nc.f32 	%f2660, [%rd12+3629056];
	fma.rn.f32 	%f2661, %f2659, %f2660, %f2658;
	ld.global.nc.f32 	%f2662, [%rd9+3548];
	ld.global.nc.f32 	%f2663, [%rd12+3633152];
	fma.rn.f32 	%f2664, %f2662, %f2663, %f2661;
	ld.global.nc.f32 	%f2665, [%rd9+3552];
	ld.global.nc.f32 	%f2666, [%rd12+3637248];
	fma.rn.f32 	%f2667, %f2665, %f2666, %f2664;
	ld.global.nc.f32 	%f2668, [%rd9+3556];
	ld.global.nc.f32 	%f2669, [%rd12+3641344];
	fma.rn.f32 	%f2670, %f2668, %f2669, %f2667;
	ld.global.nc.f32 	%f2671, [%rd9+3560];
	ld.global.nc.f32 	%f2672, [%rd12+3645440];
	fma.rn.f32 	%f2673, %f2671, %f2672, %f2670;
	ld.global.nc.f32 	%f2674, [%rd9+3564];
	ld.global.nc.f32 	%f2675, [%rd12+3649536];
	fma.rn.f32 	%f2676, %f2674, %f2675, %f2673;
	ld.global.nc.f32 	%f2677, [%rd9+3568];
	ld.global.nc.f32 	%f2678, [%rd12+3653632];
	fma.rn.f32 	%f2679, %f2677, %f2678, %f2676;
	ld.global.nc.f32 	%f2680, [%rd9+3572];
	ld.global.nc.f32 	%f2681, [%rd12+3657728];
	fma.rn.f32 	%f2682, %f2680, %f2681, %f2679;
	ld.global.nc.f32 	%f2683, [%rd9+3576];
	ld.global.nc.f32 	%f2684, [%rd12+3661824];
	fma.rn.f32 	%f2685, %f2683, %f2684, %f2682;
	ld.global.nc.f32 	%f2686, [%rd9+3580];
	ld.global.nc.f32 	%f2687, [%rd12+3665920];
	fma.rn.f32 	%f2688, %f2686, %f2687, %f2685;
	ld.global.nc.f32 	%f2689, [%rd9+3584];
	ld.global.nc.f32 	%f2690, [%rd12+3670016];
	fma.rn.f32 	%f2691, %f2689, %f2690, %f2688;
	ld.global.nc.f32 	%f2692, [%rd9+3588];
	ld.global.nc.f32 	%f2693, [%rd12+3674112];
	fma.rn.f32 	%f2694, %f2692, %f2693, %f2691;
	ld.global.nc.f32 	%f2695, [%rd9+3592];
	ld.global.nc.f32 	%f2696, [%rd12+3678208];
	fma.rn.f32 	%f2697, %f2695, %f2696, %f2694;
	ld.global.nc.f32 	%f2698, [%rd9+3596];
	ld.global.nc.f32 	%f2699, [%rd12+3682304];
	fma.rn.f32 	%f2700, %f2698, %f2699, %f2697;
	ld.global.nc.f32 	%f2701, [%rd9+3600];
	ld.global.nc.f32 	%f2702, [%rd12+3686400];
	fma.rn.f32 	%f2703, %f2701, %f2702, %f2700;
	ld.global.nc.f32 	%f2704, [%rd9+3604];
	ld.global.nc.f32 	%f2705, [%rd12+3690496];
	fma.rn.f32 	%f2706, %f2704, %f2705, %f2703;
	ld.global.nc.f32 	%f2707, [%rd9+3608];
	ld.global.nc.f32 	%f2708, [%rd12+3694592];
	fma.rn.f32 	%f2709, %f2707, %f2708, %f2706;
	ld.global.nc.f32 	%f2710, [%rd9+3612];
	ld.global.nc.f32 	%f2711, [%rd12+3698688];
	fma.rn.f32 	%f2712, %f2710, %f2711, %f2709;
	ld.global.nc.f32 	%f2713, [%rd9+3616];
	ld.global.nc.f32 	%f2714, [%rd12+3702784];
	fma.rn.f32 	%f2715, %f2713, %f2714, %f2712;
	ld.global.nc.f32 	%f2716, [%rd9+3620];
	ld.global.nc.f32 	%f2717, [%rd12+3706880];
	fma.rn.f32 	%f2718, %f2716, %f2717, %f2715;
	ld.global.nc.f32 	%f2719, [%rd9+3624];
	ld.global.nc.f32 	%f2720, [%rd12+3710976];
	fma.rn.f32 	%f2721, %f2719, %f2720, %f2718;
	ld.global.nc.f32 	%f2722, [%rd9+3628];
	ld.global.nc.f32 	%f2723, [%rd12+3715072];
	fma.rn.f32 	%f2724, %f2722, %f2723, %f2721;
	ld.global.nc.f32 	%f2725, [%rd9+3632];
	ld.global.nc.f32 	%f2726, [%rd12+3719168];
	fma.rn.f32 	%f2727, %f2725, %f2726, %f2724;
	ld.global.nc.f32 	%f2728, [%rd9+3636];
	ld.global.nc.f32 	%f2729, [%rd12+3723264];
	fma.rn.f32 	%f2730, %f2728, %f2729, %f2727;
	ld.global.nc.f32 	%f2731, [%rd9+3640];
	ld.global.nc.f32 	%f2732, [%rd12+3727360];
	fma.rn.f32 	%f2733, %f2731, %f2732, %f2730;
	ld.global.nc.f32 	%f2734, [%rd9+3644];
	ld.global.nc.f32 	%f2735, [%rd12+3731456];
	fma.rn.f32 	%f2736, %f2734, %f2735, %f2733;
	ld.global.nc.f32 	%f2737, [%rd9+3648];
	ld.global.nc.f32 	%f2738, [%rd12+3735552];
	fma.rn.f32 	%f2739, %f2737, %f2738, %f2736;
	ld.global.nc.f32 	%f2740, [%rd9+3652];
	ld.global.nc.f32 	%f2741, [%rd12+3739648];
	fma.rn.f32 	%f2742, %f2740, %f2741, %f2739;
	ld.global.nc.f32 	%f2743, [%rd9+3656];
	ld.global.nc.f32 	%f2744, [%rd12+3743744];
	fma.rn.f32 	%f2745, %f2743, %f2744, %f2742;
	ld.global.nc.f32 	%f2746, [%rd9+3660];
	ld.global.nc.f32 	%f2747, [%rd12+3747840];
	fma.rn.f32 	%f2748, %f2746, %f2747, %f2745;
	ld.global.nc.f32 	%f2749, [%rd9+3664];
	ld.global.nc.f32 	%f2750, [%rd12+3751936];
	fma.rn.f32 	%f2751, %f2749, %f2750, %f2748;
	ld.global.nc.f32 	%f2752, [%rd9+3668];
	ld.global.nc.f32 	%f2753, [%rd12+3756032];
	fma.rn.f32 	%f2754, %f2752, %f2753, %f2751;
	ld.global.nc.f32 	%f2755, [%rd9+3672];
	ld.global.nc.f32 	%f2756, [%rd12+3760128];
	fma.rn.f32 	%f2757, %f2755, %f2756, %f2754;
	ld.global.nc.f32 	%f2758, [%rd9+3676];
	ld.global.nc.f32 	%f2759, [%rd12+3764224];
	fma.rn.f32 	%f2760, %f2758, %f2759, %f2757;
	ld.global.nc.f32 	%f2761, [%rd9+3680];
	ld.global.nc.f32 	%f2762, [%rd12+3768320];
	fma.rn.f32 	%f2763, %f2761, %f2762, %f2760;
	ld.global.nc.f32 	%f2764, [%rd9+3684];
	ld.global.nc.f32 	%f2765, [%rd12+3772416];
	fma.rn.f32 	%f2766, %f2764, %f2765, %f2763;
	ld.global.nc.f32 	%f2767, [%rd9+3688];
	ld.global.nc.f32 	%f2768, [%rd12+3776512];
	fma.rn.f32 	%f2769, %f2767, %f2768, %f2766;
	ld.global.nc.f32 	%f2770, [%rd9+3692];
	ld.global.nc.f32 	%f2771, [%rd12+3780608];
	fma.rn.f32 	%f2772, %f2770, %f2771, %f2769;
	ld.global.nc.f32 	%f2773, [%rd9+3696];
	ld.global.nc.f32 	%f2774, [%rd12+3784704];
	fma.rn.f32 	%f2775, %f2773, %f2774, %f2772;
	ld.global.nc.f32 	%f2776, [%rd9+3700];
	ld.global.nc.f32 	%f2777, [%rd12+3788800];
	fma.rn.f32 	%f2778, %f2776, %f2777, %f2775;
	ld.global.nc.f32 	%f2779, [%rd9+3704];
	ld.global.nc.f32 	%f2780, [%rd12+3792896];
	fma.rn.f32 	%f2781, %f2779, %f2780, %f2778;
	ld.global.nc.f32 	%f2782, [%rd9+3708];
	ld.global.nc.f32 	%f2783, [%rd12+3796992];
	fma.rn.f32 	%f2784, %f2782, %f2783, %f2781;
	ld.global.nc.f32 	%f2785, [%rd9+3712];
	ld.global.nc.f32 	%f2786, [%rd12+3801088];
	fma.rn.f32 	%f2787, %f2785, %f2786, %f2784;
	ld.global.nc.f32 	%f2788, [%rd9+3716];
	ld.global.nc.f32 	%f2789, [%rd12+3805184];
	fma.rn.f32 	%f2790, %f2788, %f2789, %f2787;
	ld.global.nc.f32 	%f2791, [%rd9+3720];
	ld.global.nc.f32 	%f2792, [%rd12+3809280];
	fma.rn.f32 	%f2793, %f2791, %f2792, %f2790;
	ld.global.nc.f32 	%f2794, [%rd9+3724];
	ld.global.nc.f32 	%f2795, [%rd12+3813376];
	fma.rn.f32 	%f2796, %f2794, %f2795, %f2793;
	ld.global.nc.f32 	%f2797, [%rd9+3728];
	ld.global.nc.f32 	%f2798, [%rd12+3817472];
	fma.rn.f32 	%f2799, %f2797, %f2798, %f2796;
	ld.global.nc.f32 	%f2800, [%rd9+3732];
	ld.global.nc.f32 	%f2801, [%rd12+3821568];
	fma.rn.f32 	%f2802, %f2800, %f2801, %f2799;
	ld.global.nc.f32 	%f2803, [%rd9+3736];
	ld.global.nc.f32 	%f2804, [%rd12+3825664];
	fma.rn.f32 	%f2805, %f2803, %f2804, %f2802;
	ld.global.nc.f32 	%f2806, [%rd9+3740];
	ld.global.nc.f32 	%f2807, [%rd12+3829760];
	fma.rn.f32 	%f2808, %f2806, %f2807, %f2805;
	ld.global.nc.f32 	%f2809, [%rd9+3744];
	ld.global.nc.f32 	%f2810, [%rd12+3833856];
	fma.rn.f32 	%f2811, %f2809, %f2810, %f2808;
	ld.global.nc.f32 	%f2812, [%rd9+3748];
	ld.global.nc.f32 	%f2813, [%rd12+3837952];
	fma.rn.f32 	%f2814, %f2812, %f2813, %f2811;
	ld.global.nc.f32 	%f2815, [%rd9+3752];
	ld.global.nc.f32 	%f2816, [%rd12+3842048];
	fma.rn.f32 	%f2817, %f2815, %f2816, %f2814;
	ld.global.nc.f32 	%f2818, [%rd9+3756];
	ld.global.nc.f32 	%f2819, [%rd12+3846144];
	fma.rn.f32 	%f2820, %f2818, %f2819, %f2817;
	ld.global.nc.f32 	%f2821, [%rd9+3760];
	ld.global.nc.f32 	%f2822, [%rd12+3850240];
	fma.rn.f32 	%f2823, %f2821, %f2822, %f2820;
	ld.global.nc.f32 	%f2824, [%rd9+3764];
	ld.global.nc.f32 	%f2825, [%rd12+3854336];
	fma.rn.f32 	%f2826, %f2824, %f2825, %f2823;
	ld.global.nc.f32 	%f2827, [%rd9+3768];
	ld.global.nc.f32 	%f2828, [%rd12+3858432];
	fma.rn.f32 	%f2829, %f2827, %f2828, %f2826;
	ld.global.nc.f32 	%f2830, [%rd9+3772];
	ld.global.nc.f32 	%f2831, [%rd12+3862528];
	fma.rn.f32 	%f2832, %f2830, %f2831, %f2829;
	ld.global.nc.f32 	%f2833, [%rd9+3776];
	ld.global.nc.f32 	%f2834, [%rd12+3866624];
	fma.rn.f32 	%f2835, %f2833, %f2834, %f2832;
	ld.global.nc.f32 	%f2836, [%rd9+3780];
	ld.global.nc.f32 	%f2837, [%rd12+3870720];
	fma.rn.f32 	%f2838, %f2836, %f2837, %f2835;
	ld.global.nc.f32 	%f2839, [%rd9+3784];
	ld.global.nc.f32 	%f2840, [%rd12+3874816];
	fma.rn.f32 	%f2841, %f2839, %f2840, %f2838;
	ld.global.nc.f32 	%f2842, [%rd9+3788];
	ld.global.nc.f32 	%f2843, [%rd12+3878912];
	fma.rn.f32 	%f2844, %f2842, %f2843, %f2841;
	ld.global.nc.f32 	%f2845, [%rd9+3792];
	ld.global.nc.f32 	%f2846, [%rd12+3883008];
	fma.rn.f32 	%f2847, %f2845, %f2846, %f2844;
	ld.global.nc.f32 	%f2848, [%rd9+3796];
	ld.global.nc.f32 	%f2849, [%rd12+3887104];
	fma.rn.f32 	%f2850, %f2848, %f2849, %f2847;
	ld.global.nc.f32 	%f2851, [%rd9+3800];
	ld.global.nc.f32 	%f2852, [%rd12+3891200];
	fma.rn.f32 	%f2853, %f2851, %f2852, %f2850;
	ld.global.nc.f32 	%f2854, [%rd9+3804];
	ld.global.nc.f32 	%f2855, [%rd12+3895296];
	fma.rn.f32 	%f2856, %f2854, %f2855, %f2853;
	ld.global.nc.f32 	%f2857, [%rd9+3808];
	ld.global.nc.f32 	%f2858, [%rd12+3899392];
	fma.rn.f32 	%f2859, %f2857, %f2858, %f2856;
	ld.global.nc.f32 	%f2860, [%rd9+3812];
	ld.global.nc.f32 	%f2861, [%rd12+3903488];
	fma.rn.f32 	%f2862, %f2860, %f2861, %f2859;
	ld.global.nc.f32 	%f2863, [%rd9+3816];
	ld.global.nc.f32 	%f2864, [%rd12+3907584];
	fma.rn.f32 	%f2865, %f2863, %f2864, %f2862;
	ld.global.nc.f32 	%f2866, [%rd9+3820];
	ld.global.nc.f32 	%f2867, [%rd12+3911680];
	fma.rn.f32 	%f2868, %f2866, %f2867, %f2865;
	ld.global.nc.f32 	%f2869, [%rd9+3824];
	ld.global.nc.f32 	%f2870, [%rd12+3915776];
	fma.rn.f32 	%f2871, %f2869, %f2870, %f2868;
	ld.global.nc.f32 	%f2872, [%rd9+3828];
	ld.global.nc.f32 	%f2873, [%rd12+3919872];
	fma.rn.f32 	%f2874, %f2872, %f2873, %f2871;
	ld.global.nc.f32 	%f2875, [%rd9+3832];
	ld.global.nc.f32 	%f2876, [%rd12+3923968];
	fma.rn.f32 	%f2877, %f2875, %f2876, %f2874;
	ld.global.nc.f32 	%f2878, [%rd9+3836];
	ld.global.nc.f32 	%f2879, [%rd12+3928064];
	fma.rn.f32 	%f2880, %f2878, %f2879, %f2877;
	ld.global.nc.f32 	%f2881, [%rd9+3840];
	ld.global.nc.f32 	%f2882, [%rd12+3932160];
	fma.rn.f32 	%f2883, %f2881, %f2882, %f2880;
	ld.global.nc.f32 	%f2884, [%rd9+3844];
	ld.global.nc.f32 	%f2885, [%rd12+3936256];
	fma.rn.f32 	%f2886, %f2884, %f2885, %f2883;
	ld.global.nc.f32 	%f2887, [%rd9+3848];
	ld.global.nc.f32 	%f2888, [%rd12+3940352];
	fma.rn.f32 	%f2889, %f2887, %f2888, %f2886;
	ld.global.nc.f32 	%f2890, [%rd9+3852];
	ld.global.nc.f32 	%f2891, [%rd12+3944448];
	fma.rn.f32 	%f2892, %f2890, %f2891, %f2889;
	ld.global.nc.f32 	%f2893, [%rd9+3856];
	ld.global.nc.f32 	%f2894, [%rd12+3948544];
	fma.rn.f32 	%f2895, %f2893, %f2894, %f2892;
	ld.global.nc.f32 	%f2896, [%rd9+3860];
	ld.global.nc.f32 	%f2897, [%rd12+3952640];
	fma.rn.f32 	%f2898, %f2896, %f2897, %f2895;
	ld.global.nc.f32 	%f2899, [%rd9+3864];
	ld.global.nc.f32 	%f2900, [%rd12+3956736];
	fma.rn.f32 	%f2901, %f2899, %f2900, %f2898;
	ld.global.nc.f32 	%f2902, [%rd9+3868];
	ld.global.nc.f32 	%f2903, [%rd12+3960832];
	fma.rn.f32 	%f2904, %f2902, %f2903, %f2901;
	ld.global.nc.f32 	%f2905, [%rd9+3872];
	ld.global.nc.f32 	%f2906, [%rd12+3964928];
	fma.rn.f32 	%f2907, %f2905, %f2906, %f2904;
	ld.global.nc.f32 	%f2908, [%rd9+3876];
	ld.global.nc.f32 	%f2909, [%rd12+3969024];
	fma.rn.f32 	%f2910, %f2908, %f2909, %f2907;
	ld.global.nc.f32 	%f2911, [%rd9+3880];
	ld.global.nc.f32 	%f2912, [%rd12+3973120];
	fma.rn.f32 	%f2913, %f2911, %f2912, %f2910;
	ld.global.nc.f32 	%f2914, [%rd9+3884];
	ld.global.nc.f32 	%f2915, [%rd12+3977216];
	fma.rn.f32 	%f2916, %f2914, %f2915, %f2913;
	ld.global.nc.f32 	%f2917, [%rd9+3888];
	ld.global.nc.f32 	%f2918, [%rd12+3981312];
	fma.rn.f32 	%f2919, %f2917, %f2918, %f2916;
	ld.global.nc.f32 	%f2920, [%rd9+3892];
	ld.global.nc.f32 	%f2921, [%rd12+3985408];
	fma.rn.f32 	%f2922, %f2920, %f2921, %f2919;
	ld.global.nc.f32 	%f2923, [%rd9+3896];
	ld.global.nc.f32 	%f2924, [%rd12+3989504];
	fma.rn.f32 	%f2925, %f2923, %f2924, %f2922;
	ld.global.nc.f32 	%f2926, [%rd9+3900];
	ld.global.nc.f32 	%f2927, [%rd12+3993600];
	fma.rn.f32 	%f2928, %f2926, %f2927, %f2925;
	ld.global.nc.f32 	%f2929, [%rd9+3904];
	ld.global.nc.f32 	%f2930, [%rd12+3997696];
	fma.rn.f32 	%f2931, %f2929, %f2930, %f2928;
	ld.global.nc.f32 	%f2932, [%rd9+3908];
	ld.global.nc.f32 	%f2933, [%rd12+4001792];
	fma.rn.f32 	%f2934, %f2932, %f2933, %f2931;
	ld.global.nc.f32 	%f2935, [%rd9+3912];
	ld.global.nc.f32 	%f2936, [%rd12+4005888];
	fma.rn.f32 	%f2937, %f2935, %f2936, %f2934;
	ld.global.nc.f32 	%f2938, [%rd9+3916];
	ld.global.nc.f32 	%f2939, [%rd12+4009984];
	fma.rn.f32 	%f2940, %f2938, %f2939, %f2937;
	ld.global.nc.f32 	%f2941, [%rd9+3920];
	ld.global.nc.f32 	%f2942, [%rd12+4014080];
	fma.rn.f32 	%f2943, %f2941, %f2942, %f2940;
	ld.global.nc.f32 	%f2944, [%rd9+3924];
	ld.global.nc.f32 	%f2945, [%rd12+4018176];
	fma.rn.f32 	%f2946, %f2944, %f2945, %f2943;
	ld.global.nc.f32 	%f2947, [%rd9+3928];
	ld.global.nc.f32 	%f2948, [%rd12+4022272];
	fma.rn.f32 	%f2949, %f2947, %f2948, %f2946;
	ld.global.nc.f32 	%f2950, [%rd9+3932];
	ld.global.nc.f32 	%f2951, [%rd12+4026368];
	fma.rn.f32 	%f2952, %f2950, %f2951, %f2949;
	ld.global.nc.f32 	%f2953, [%rd9+3936];
	ld.global.nc.f32 	%f2954, [%rd12+4030464];
	fma.rn.f32 	%f2955, %f2953, %f2954, %f2952;
	ld.global.nc.f32 	%f2956, [%rd9+3940];
	ld.global.nc.f32 	%f2957, [%rd12+4034560];
	fma.rn.f32 	%f2958, %f2956, %f2957, %f2955;
	ld.global.nc.f32 	%f2959, [%rd9+3944];
	ld.global.nc.f32 	%f2960, [%rd12+4038656];
	fma.rn.f32 	%f2961, %f2959, %f2960, %f2958;
	ld.global.nc.f32 	%f2962, [%rd9+3948];
	ld.global.nc.f32 	%f2963, [%rd12+4042752];
	fma.rn.f32 	%f2964, %f2962, %f2963, %f2961;
	ld.global.nc.f32 	%f2965, [%rd9+3952];
	ld.global.nc.f32 	%f2966, [%rd12+4046848];
	fma.rn.f32 	%f2967, %f2965, %f2966, %f2964;
	ld.global.nc.f32 	%f2968, [%rd9+3956];
	ld.global.nc.f32 	%f2969, [%rd12+4050944];
	fma.rn.f32 	%f2970, %f2968, %f2969, %f2967;
	ld.global.nc.f32 	%f2971, [%rd9+3960];
	ld.global.nc.f32 	%f2972, [%rd12+4055040];
	fma.rn.f32 	%f2973, %f2971, %f2972, %f2970;
	ld.global.nc.f32 	%f2974, [%rd9+3964];
	ld.global.nc.f32 	%f2975, [%rd12+4059136];
	fma.rn.f32 	%f2976, %f2974, %f2975, %f2973;
	ld.global.nc.f32 	%f2977, [%rd9+3968];
	ld.global.nc.f32 	%f2978, [%rd12+4063232];
	fma.rn.f32 	%f2979, %f2977, %f2978, %f2976;
	ld.global.nc.f32 	%f2980, [%rd9+3972];
	ld.global.nc.f32 	%f2981, [%rd12+4067328];
	fma.rn.f32 	%f2982, %f2980, %f2981, %f2979;
	ld.global.nc.f32 	%f2983, [%rd9+3976];
	ld.global.nc.f32 	%f2984, [%rd12+4071424];
	fma.rn.f32 	%f2985, %f2983, %f2984, %f2982;
	ld.global.nc.f32 	%f2986, [%rd9+3980];
	ld.global.nc.f32 	%f2987, [%rd12+4075520];
	fma.rn.f32 	%f2988, %f2986, %f2987, %f2985;
	ld.global.nc.f32 	%f2989, [%rd9+3984];
	ld.global.nc.f32 	%f2990, [%rd12+4079616];
	fma.rn.f32 	%f2991, %f2989, %f2990, %f2988;
	ld.global.nc.f32 	%f2992, [%rd9+3988];
	ld.global.nc.f32 	%f2993, [%rd12+4083712];
	fma.rn.f32 	%f2994, %f2992, %f2993, %f2991;
	ld.global.nc.f32 	%f2995, [%rd9+3992];
	ld.global.nc.f32 	%f2996, [%rd12+4087808];
	fma.rn.f32 	%f2997, %f2995, %f2996, %f2994;
	ld.global.nc.f32 	%f2998, [%rd9+3996];
	ld.global.nc.f32 	%f2999, [%rd12+4091904];
	fma.rn.f32 	%f3000, %f2998, %f2999, %f2997;
	ld.global.nc.f32 	%f3001, [%rd9+4000];
	ld.global.nc.f32 	%f3002, [%rd12+4096000];
	fma.rn.f32 	%f3003, %f3001, %f3002, %f3000;
	ld.global.nc.f32 	%f3004, [%rd9+4004];
	ld.global.nc.f32 	%f3005, [%rd12+4100096];
	fma.rn.f32 	%f3006, %f3004, %f3005, %f3003;
	ld.global.nc.f32 	%f3007, [%rd9+4008];
	ld.global.nc.f32 	%f3008, [%rd12+4104192];
	fma.rn.f32 	%f3009, %f3007, %f3008, %f3006;
	ld.global.nc.f32 	%f3010, [%rd9+4012];
	ld.global.nc.f32 	%f3011, [%rd12+4108288];
	fma.rn.f32 	%f3012, %f3010, %f3011, %f3009;
	ld.global.nc.f32 	%f3013, [%rd9+4016];
	ld.global.nc.f32 	%f3014, [%rd12+4112384];
	fma.rn.f32 	%f3015, %f3013, %f3014, %f3012;
	ld.global.nc.f32 	%f3016, [%rd9+4020];
	ld.global.nc.f32 	%f3017, [%rd12+4116480];
	fma.rn.f32 	%f3018, %f3016, %f3017, %f3015;
	ld.global.nc.f32 	%f3019, [%rd9+4024];
	ld.global.nc.f32 	%f3020, [%rd12+4120576];
	fma.rn.f32 	%f3021, %f3019, %f3020, %f3018;
	ld.global.nc.f32 	%f3022, [%rd9+4028];
	ld.global.nc.f32 	%f3023, [%rd12+4124672];
	fma.rn.f32 	%f3024, %f3022, %f3023, %f3021;
	ld.global.nc.f32 	%f3025, [%rd9+4032];
	ld.global.nc.f32 	%f3026, [%rd12+4128768];
	fma.rn.f32 	%f3027, %f3025, %f3026, %f3024;
	ld.global.nc.f32 	%f3028, [%rd9+4036];
	ld.global.nc.f32 	%f3029, [%rd12+4132864];
	fma.rn.f32 	%f3030, %f3028, %f3029, %f3027;
	ld.global.nc.f32 	%f3031, [%rd9+4040];
	ld.global.nc.f32 	%f3032, [%rd12+4136960];
	fma.rn.f32 	%f3033, %f3031, %f3032, %f3030;
	ld.global.nc.f32 	%f3034, [%rd9+4044];
	ld.global.nc.f32 	%f3035, [%rd12+4141056];
	fma.rn.f32 	%f3036, %f3034, %f3035, %f3033;
	ld.global.nc.f32 	%f3037, [%rd9+4048];
	ld.global.nc.f32 	%f3038, [%rd12+4145152];
	fma.rn.f32 	%f3039, %f3037, %f3038, %f3036;
	ld.global.nc.f32 	%f3040, [%rd9+4052];
	ld.global.nc.f32 	%f3041, [%rd12+4149248];
	fma.rn.f32 	%f3042, %f3040, %f3041, %f3039;
	ld.global.nc.f32 	%f3043, [%rd9+4056];
	ld.global.nc.f32 	%f3044, [%rd12+4153344];
	fma.rn.f32 	%f3045, %f3043, %f3044, %f3042;
	ld.global.nc.f32 	%f3046, [%rd9+4060];
	ld.global.nc.f32 	%f3047, [%rd12+4157440];
	fma.rn.f32 	%f3048, %f3046, %f3047, %f3045;
	ld.global.nc.f32 	%f3049, [%rd9+4064];
	ld.global.nc.f32 	%f3050, [%rd12+4161536];
	fma.rn.f32 	%f3051, %f3049, %f3050, %f3048;
	ld.global.nc.f32 	%f3052, [%rd9+4068];
	ld.global.nc.f32 	%f3053, [%rd12+4165632];
	fma.rn.f32 	%f3054, %f3052, %f3053, %f3051;
	ld.global.nc.f32 	%f3055, [%rd9+4072];
	ld.global.nc.f32 	%f3056, [%rd12+4169728];
	fma.rn.f32 	%f3057, %f3055, %f3056, %f3054;
	ld.global.nc.f32 	%f3058, [%rd9+4076];
	ld.global.nc.f32 	%f3059, [%rd12+4173824];
	fma.rn.f32 	%f3060, %f3058, %f3059, %f3057;
	ld.global.nc.f32 	%f3061, [%rd9+4080];
	ld.global.nc.f32 	%f3062, [%rd12+4177920];
	fma.rn.f32 	%f3063, %f3061, %f3062, %f3060;
	ld.global.nc.f32 	%f3064, [%rd9+4084];
	ld.global.nc.f32 	%f3065, [%rd12+4182016];
	fma.rn.f32 	%f3066, %f3064, %f3065, %f3063;
	ld.global.nc.f32 	%f3067, [%rd9+4088];
	ld.global.nc.f32 	%f3068, [%rd12+4186112];
	fma.rn.f32 	%f3069, %f3067, %f3068, %f3066;
	ld.global.nc.f32 	%f3070, [%rd9+4092];
	ld.global.nc.f32 	%f3071, [%rd12+4190208];
	fma.rn.f32 	%f3072, %f3070, %f3071, %f3069;
	add.s64 	%rd13, %rd6, %rd7;
	st.global.f32 	[%rd13], %f3072;
$L__BB2_2:
	ret;

}


// ===== COMPILED SASS (sm_100) =====

	.target	sm_100

	.elftype	@"ET_EXEC"


//--------------------- .note.nv.tkinfo           --------------------------
	.section	.note.nv.tkinfo,"",@"SHT_NOTE"
	.sectionflags	@"SHF_NOTE_NV_TKINFO"
	.tkinfo
        /*0018*/ 	.word	0x00000002
        /*0030*/ 	.string	""
        /*0030*/ 	.string	"ptxas"
        /*0030*/ 	.string	"Cuda compilation tools, release 13.0, V13.0.88"
        /*0030*/ 	.string	"Build cuda_13.0.r13.0/compiler.36424714_0"
        /*0030*/ 	.string	"-arch sm_100 -m 64 "



//--------------------- .note.nv.cuinfo           --------------------------
	.section	.note.nv.cuinfo,"",@"SHT_NOTE"
	.sectionflags	@"SHF_NOTE_NV_CUINFO"
        /*0018*/ 	.short	0x0002
        /*001a*/ 	.short	0x0064
        /*001c*/ 	.short	0x0082
	.zero		2


//--------------------- .nv.info                  --------------------------
	.section	.nv.info,"",@"SHT_CUDA_INFO"
	.align	4


	//----- nvinfo : EIATTR_REGCOUNT
	.align		4
        /*0000*/ 	.byte	0x04, 0x2f
        /*0002*/ 	.short	(.L_1 - .L_0)
	.align		4
.L_0:
        /*0004*/ 	.word	index@(_Z18sgemm_naive_kernelILi32ELi32ELi32EEvPfS0_S0_)
        /*0008*/ 	.word	0x00000020


	//----- nvinfo : EIATTR_FRAME_SIZE
	.align		4
.L_1:
        /*000c*/ 	.byte	0x04, 0x11
        /*000e*/ 	.short	(.L_3 - .L_2)
	.align		4
.L_2:
        /*0010*/ 	.word	index@(_Z18sgemm_naive_kernelILi32ELi32ELi32EEvPfS0_S0_)
        /*0014*/ 	.word	0x00000000


	//----- nvinfo : EIATTR_REGCOUNT
	.align		4
.L_3:
        /*0018*/ 	.byte	0x04, 0x2f
        /*001a*/ 	.short	(.L_5 - .L_4)
	.align		4
.L_4:
        /*001c*/ 	.word	index@(_Z18sgemm_naive_kernelILi128ELi128ELi128EEvPfS0_S0_)
        /*0020*/ 	.word	0x00000020


	//----- nvinfo : EIATTR_FRAME_SIZE
	.align		4
.L_5:
        /*0024*/ 	.byte	0x04, 0x11
        /*0026*/ 	.short	(.L_7 - .L_6)
	.align		4
.L_6:
        /*0028*/ 	.word	index@(_Z18sgemm_naive_kernelILi128ELi128ELi128EEvPfS0_S0_)
        /*002c*/ 	.word	0x00000000


	//----- nvinfo : EIATTR_REGCOUNT
	.align		4
.L_7:
        /*0030*/ 	.byte	0x04, 0x2f
        /*0032*/ 	.short	(.L_9 - .L_8)
	.align		4
.L_8:
        /*0034*/ 	.word	index@(_Z18sgemm_naive_kernelILi1024ELi1024ELi1024EEvPfS0_S0_)
        /*0038*/ 	.word	0x00000020


	//----- nvinfo : EIATTR_FRAME_SIZE
	.align		4
.L_9:
        /*003c*/ 	.byte	0x04, 0x11
        /*003e*/ 	.short	(.L_11 - .L_10)
	.align		4
.L_10:
        /*0040*/ 	.word	index@(_Z18sgemm_naive_kernelILi1024ELi1024ELi1024EEvPfS0_S0_)
        /*0044*/ 	.word	0x00000000


	//----- nvinfo : EIATTR_MIN_STACK_SIZE
	.align		4
.L_11:
        /*0048*/ 	.byte	0x04, 0x12
        /*004a*/ 	.short	(.L_13 - .L_12)
	.align		4
.L_12:
        /*004c*/ 	.word	index@(_Z18sgemm_naive_kernelILi1024ELi1024ELi1024EEvPfS0_S0_)
        /*0050*/ 	.word	0x00000000


	//----- nvinfo : EIATTR_MIN_STACK_SIZE
	.align		4
.L_13:
        /*0054*/ 	.byte	0x04, 0x12
        /*0056*/ 	.short	(.L_15 - .L_14)
	.align		4
.L_14:
        /*0058*/ 	.word	index@(_Z18sgemm_naive_kernelILi128ELi128ELi128EEvPfS0_S0_)
        /*005c*/ 	.word	0x00000000


	//----- nvinfo : EIATTR_MIN_STACK_SIZE
	.align		4
.L_15:
        /*0060*/ 	.byte	0x04, 0x12
        /*0062*/ 	.short	(.L_17 - .L_16)
	.align		4
.L_16:
        /*0064*/ 	.word	index@(_Z18sgemm_naive_kernelILi32ELi32ELi32EEvPfS0_S0_)
        /*0068*/ 	.word	0x00000000
.L_17:


//--------------------- .nv.compat                --------------------------
	.section	.nv.compat,"",@"SHT_CUDA_COMPAT_INFO"
	.align	4
        /*0000*/ 	.byte	0x02, 0x09, 0x00, 0x00, 0x02, 0x02, 0x01, 0x00, 0x02, 0x05, 0x05, 0x00, 0x03, 0x07, 0x01, 0x01
        /*0010*/ 	.byte	0x02, 0x03, 0x00, 0x00, 0x02, 0x06, 0x01, 0x00, 0x04, 0x0b, 0x08, 0x00, 0x09, 0x00, 0x00, 0x00
        /*0020*/ 	.byte	0x00, 0x00, 0x00, 0x00


//--------------------- .nv.info._Z18sgemm_naive_kernelILi1024ELi1024ELi1024EEvPfS0_S0_ --------------------------
	.section	.nv.info._Z18sgemm_naive_kernelILi1024ELi1024ELi1024EEvPfS0_S0_,"",@"SHT_CUDA_INFO"
	.sectionflags	@""
	.align	4


	//----- nvinfo : EIATTR_CUDA_API_VERSION
	.align		4
        /*0000*/ 	.byte	0x04, 0x37
        /*0002*/ 	.short	(.L_19 - .L_18)
.L_18:
        /*0004*/ 	.word	0x00000082


	//----- nvinfo : EIATTR_KPARAM_INFO
	.align		4
.L_19:
        /*0008*/ 	.byte	0x04, 0x17
        /*000a*/ 	.short	(.L_21 - .L_20)
.L_20:
        /*000c*/ 	.word	0x00000000
        /*0010*/ 	.short	0x0002
        /*0012*/ 	.short	0x0010
        /*0014*/ 	.byte	0x00, 0xf5, 0x21, 0x00


	//----- nvinfo : EIATTR_KPARAM_INFO
	.align		4
.L_21:
        /*0018*/ 	.byte	0x04, 0x17
        /*001a*/ 	.short	(.L_23 - .L_22)
.L_22:
        /*001c*/ 	.word	0x00000000
        /*0020*/ 	.short	0x0001
        /*0022*/ 	.short	0x0008
        /*0024*/ 	.byte	0x00, 0xf5, 0x21, 0x00


	//----- nvinfo : EIATTR_KPARAM_INFO
	.align		4
.L_23:
        /*0028*/ 	.byte	0x04, 0x17
        /*002a*/ 	.short	(.L_25 - .L_24)
.L_24:
        /*002c*/ 	.word	0x00000000
        /*0030*/ 	.short	0x0000
        /*0032*/ 	.short	0x0000
        /*0034*/ 	.byte	0x00, 0xf5, 0x21, 0x00


	//----- nvinfo : EIATTR_SPARSE_MMA_MASK
	.align		4
.L_25:
        /*0038*/ 	.byte	0x03, 0x50
        /*003a*/ 	.short	0x0000


	//----- nvinfo : EIATTR_MAXREG_COUNT
	.align		4
        /*003c*/ 	.byte	0x03, 0x1b
        /*003e*/ 	.short	0x00ff


	//----- nvinfo : EIATTR_MERCURY_ISA_VERSION
	.align		4
        /*0040*/ 	.byte	0x03, 0x5f
        /*0042*/ 	.short	0x0101


	//----- nvinfo : EIATTR_VRC_CTA_INIT_COUNT
	.align		4
        /*0044*/ 	.byte	0x02, 0x4a
	.zero		1
	.zero		1


	//----- nvinfo : EIATTR_EXIT_INSTR_OFFSETS
	.align		4
        /*0048*/ 	.byte	0x04, 0x1c
        /*004a*/ 	.short	(.L_27 - .L_26)


	//   ....[0]....
.L_26:
        /*004c*/ 	.word	0x00000060


	//   ....[1]....
        /*0050*/ 	.word	0x0000c150


	//----- nvinfo : EIATTR_CBANK_PARAM_SIZE
	.align		4
.L_27:
        /*0054*/ 	.byte	0x03, 0x19
        /*0056*/ 	.short	0x0018


	//----- nvinfo : EIATTR_PARAM_CBANK
	.align		4
        /*0058*/ 	.byte	0x04, 0x0a
        /*005a*/ 	.short	(.L_29 - .L_28)
	.align		4
.L_28:
        /*005c*/ 	.word	index@(.nv.constant0._Z18sgemm_naive_kernelILi1024ELi1024ELi1024EEvPfS0_S0_)
        /*0060*/ 	.short	0x0380
        /*0062*/ 	.short	0x0018


	//----- nvinfo : EIATTR_SW_WAR
	.align		4
.L_29:
        /*0064*/ 	.byte	0x04, 0x36
        /*0066*/ 	.short	(.L_31 - .L_30)
.L_30:
        /*0068*/ 	.word	0x00000008
.L_31:


//--------------------- .nv.info._Z18sgemm_naive_kernelILi128ELi128ELi128EEvPfS0_S0_ --------------------------
	.section	.nv.info._Z18sgemm_naive_kernelILi128ELi128ELi128EEvPfS0_S0_,"",@"SHT_CUDA_INFO"
	.sectionflags	@""
	.align	4


	//----- nvinfo : EIATTR_CUDA_API_VERSION
	.align		4
        /*0000*/ 	.byte	0x04, 0x37
        /*0002*/ 	.short	(.L_33 - .L_32)
.L_32:
        /*0004*/ 	.word	0x00000082


	//----- nvinfo : EIATTR_KPARAM_INFO
	.align		4
.L_33:
        /*0008*/ 	.byte	0x04, 0x17
        /*000a*/ 	.short	(.L_35 - .L_34)
.L_34:
        /*000c*/ 	.word	0x00000000
        /*0010*/ 	.short	0x0002
        /*0012*/ 	.short	0x0010
        /*0014*/ 	.byte	0x00, 0xf5, 0x21, 0x00


	//----- nvinfo : EIATTR_KPARAM_INFO
	.align		4
.L_35:
        /*0018*/ 	.byte	0x04, 0x17
        /*001a*/ 	.short	(.L_37 - .L_36)
.L_36:
        /*001c*/ 	.word	0x00000000
        /*0020*/ 	.short	0x0001
        /*0022*/ 	.short	0x0008
        /*0024*/ 	.byte	0x00, 0xf5, 0x21, 0x00


	//----- nvinfo : EIATTR_KPARAM_INFO
	.align		4
.L_37:
        /*0028*/ 	.byte	0x04, 0x17
        /*002a*/ 	.short	(.L_39 - .L_38)
.L_38:
        /*002c*/ 	.word	0x00000000
        /*0030*/ 	.short	0x0000
        /*0032*/ 	.short	0x0000
        /*0034*/ 	.byte	0x00, 0xf5, 0x21, 0x00


	//----- nvinfo : EIATTR_SPARSE_MMA_MASK
	.align		4
.L_39:
        /*0038*/ 	.byte	0x03, 0x50
        /*003a*/ 	.short	0x0000


	//----- nvinfo : EIATTR_MAXREG_COUNT
	.align		4
        /*003c*/ 	.byte	0x03, 0x1b
        /*003e*/ 	.short	0x00ff


	//----- nvinfo : EIATTR_MERCURY_ISA_VERSION
	.align		4
        /*0040*/ 	.byte	0x03, 0x5f
        /*0042*/ 	.short	0x0101


	//----- nvinfo : EIATTR_VRC_CTA_INIT_COUNT
	.align		4
        /*0044*/ 	.byte	0x02, 0x4a
	.zero		1
	.zero		1


	//----- nvinfo : EIATTR_EXIT_INSTR_OFFSETS
	.align		4
        /*0048*/ 	.byte	0x04, 0x1c
        /*004a*/ 	.short	(.L_41 - .L_40)


	//   ....[0]....
.L_40:
        /*004c*/ 	.word	0x00000060


	//   ....[1]....
        /*0050*/ 	.word	0x00001950


	//----- nvinfo : EIATTR_CBANK_PARAM_SIZE
	.align		4
.L_41:
        /*0054*/ 	.byte	0x03, 0x19
        /*0056*/ 	.short	0x0018


	//----- nvinfo : EIATTR_PARAM_CBANK
	.align		4
        /*0058*/ 	.byte	0x04, 0x0a
        /*005a*/ 	.short	(.L_43 - .L_42)
	.align		4
.L_42:
        /*005c*/ 	.word	index@(.nv.constant0._Z18sgemm_naive_kernelILi128ELi128ELi128EEvPfS0_S0_)
        /*0060*/ 	.short	0x0380
        /*0062*/ 	.short	0x0018


	//----- nvinfo : EIATTR_SW_WAR
	.align		4
.L_43:
        /*0064*/ 	.byte	0x04, 0x36
        /*0066*/ 	.short	(.L_45 - .L_44)
.L_44:
        /*0068*/ 	.word	0x00000008
.L_45:


//--------------------- .nv.info._Z18sgemm_naive_kernelILi32ELi32ELi32EEvPfS0_S0_ --------------------------
	.section	.nv.info._Z18sgemm_naive_kernelILi32ELi32ELi32EEvPfS0_S0_,"",@"SHT_CUDA_INFO"
	.sectionflags	@""
	.align	4


	//----- nvinfo : EIATTR_CUDA_API_VERSION
	.align		4
        /*0000*/ 	.byte	0x04, 0x37
        /*0002*/ 	.short	(.L_47 - .L_46)
.L_46:
        /*0004*/ 	.word	0x00000082


	//----- nvinfo : EIATTR_KPARAM_INFO
	.align		4
.L_47:
        /*0008*/ 	.byte	0x04, 0x17
        /*000a*/ 	.short	(.L_49 - .L_48)
.L_48:
        /*000c*/ 	.word	0x00000000
        /*0010*/ 	.short	0x0002
        /*0012*/ 	.short	0x0010
        /*0014*/ 	.byte	0x00, 0xf5, 0x21, 0x00


	//----- nvinfo : EIATTR_KPARAM_INFO
	.align		4
.L_49:
        /*0018*/ 	.byte	0x04, 0x17
        /*001a*/ 	.short	(.L_51 - .L_50)
.L_50:
        /*001c*/ 	.word	0x00000000
        /*0020*/ 	.short	0x0001
        /*0022*/ 	.short	0x0008
        /*0024*/ 	.byte	0x00, 0xf5, 0x21, 0x00


	//----- nvinfo : EIATTR_KPARAM_INFO
	.align		4
.L_51:
        /*0028*/ 	.byte	0x04, 0x17
        /*002a*/ 	.short	(.L_53 - .L_52)
.L_52:
        /*002c*/ 	.word	0x00000000
        /*0030*/ 	.short	0x0000
        /*0032*/ 	.short	0x0000
        /*0034*/ 	.byte	0x00, 0xf5, 0x21, 0x00


	//----- nvinfo : EIATTR_SPARSE_MMA_MASK
	.align		4
.L_53:
        /*0038*/ 	.byte	0x03, 0x50
        /*003a*/ 	.short	0x0000


	//----- nvinfo : EIATTR_MAXREG_COUNT
	.align		4
        /*003c*/ 	.byte	0x03, 0x1b
        /*003e*/ 	.short	0x00ff


	//----- nvinfo : EIATTR_MERCURY_ISA_VERSION
	.align		4
        /*0040*/ 	.byte	0x03, 0x5f
        /*0042*/ 	.short	0x0101


	//----- nvinfo : EIATTR_VRC_CTA_INIT_COUNT
	.align		4
        /*0044*/ 	.byte	0x02, 0x4a
	.zero		1
	.zero		1


	//----- nvinfo : EIATTR_EXIT_INSTR_OFFSETS
	.align		4
        /*0048*/ 	.byte	0x04, 0x1c
        /*004a*/ 	.short	(.L_55 - .L_54)


	//   ....[0]....
.L_54:
        /*004c*/ 	.word	0x00000060


	//   ....[1]....
        /*0050*/ 	.word	0x00000750


	//----- nvinfo : EIATTR_CBANK_PARAM_SIZE
	.align		4
.L_55:
        /*0054*/ 	.byte	0x03, 0x19
        /*0056*/ 	.short	0x0018


	//----- nvinfo : EIATTR_PARAM_CBANK
	.align		4
        /*0058*/ 	.byte	0x04, 0x0a
        /*005a*/ 	.short	(.L_57 - .L_56)
	.align		4
.L_56:
        /*005c*/ 	.word	index@(.nv.constant0._Z18sgemm_naive_kernelILi32ELi32ELi32EEvPfS0_S0_)
        /*0060*/ 	.short	0x0380
        /*0062*/ 	.short	0x0018


	//----- nvinfo : EIATTR_SW_WAR
	.align		4
.L_57:
        /*0064*/ 	.byte	0x04, 0x36
        /*0066*/ 	.short	(.L_59 - .L_58)
.L_58:
        /*0068*/ 	.word	0x00000008
.L_59:


//--------------------- .nv.callgraph             --------------------------
	.section	.nv.callgraph,"",@"SHT_CUDA_CALLGRAPH"
	.align	4
	.sectionentsize	8
	.align		4
        /*0000*/ 	.word	0x00000000
	.align		4
        /*0004*/ 	.word	0xffffffff
	.align		4
        /*0008*/ 	.word	0x00000000
	.align		4
        /*000c*/ 	.word	0xfffffffe
	.align		4
        /*0010*/ 	.word	0x00000000
	.align		4
        /*0014*/ 	.word	0xfffffffd
	.align		4
        /*0018*/ 	.word	0x00000000
	.align		4
        /*001c*/ 	.word	0xfffffffc


//--------------------- .text._Z18sgemm_naive_kernelILi1024ELi1024ELi1024EEvPfS0_S0_ --------------------------
	.section	.text._Z18sgemm_naive_kernelILi1024ELi1024ELi1024EEvPfS0_S0_,"ax",@progbits
	.align	128
        .global         _Z18sgemm_naive_kernelILi1024ELi1024ELi1024EEvPfS0_S0_
        .type           _Z18sgemm_naive_kernelILi1024ELi1024ELi1024EEvPfS0_S0_,@function
        .size           _Z18sgemm_naive_kernelILi1024ELi1024ELi1024EEvPfS0_S0_,(.L_x_3 - _Z18sgemm_naive_kernelILi1024ELi1024ELi1024EEvPfS0_S0_)
        .other          _Z18sgemm_naive_kernelILi1024ELi1024ELi1024EEvPfS0_S0_,@"STO_CUDA_ENTRY STV_DEFAULT"
_Z18sgemm_naive_kernelILi1024ELi1024ELi1024EEvPfS0_S0_:
.text._Z18sgemm_naive_kernelILi1024ELi1024ELi1024EEvPfS0_S0_:
[----:B------:R-:W-:Y:S01]  /*0000*/  LDC R1, c[0x0][0x37c] ;  /* 0x0000df00ff017b82 */ /* 0x000fe20000000800 */
[----:B------:R-:W0:Y:S07]  /*0010*/  S2R R3, SR_TID.X ;  /* 0x0000000000037919 */ /* 0x000e2e0000002100 */
[----:B------:R-:W0:Y:S08]  /*0020*/  S2UR UR4, SR_CTAID.X ;  /* 0x00000000000479c3 */ /* 0x000e300000002500 */
[----:B------:R-:W0:Y:S02]  /*0030*/  LDC R0, c[0x0][0x360] ;  /* 0x0000d800ff007b82 */ /* 0x000e240000000800 */
[----:B0-----:R-:W-:-:S05]  /*0040*/  IMAD R0, R0, UR4, R3 ;  /* 0x0000000400007c24 */ /* 0x001fca000f8e0203 */
[----:B------:R-:W-:-:S13]  /*0050*/  ISETP.GT.AND P0, PT, R0, 0xfffff, PT ;  /* 0x000fffff0000780c */ /* 0x000fda0003f04270 */
[----:B------:R-:W-:Y:S05]  /*0060*/  @P0 EXIT ;  /* 0x000000000000094d */ /* 0x000fea0003800000 */
[----:B------:R-:W0:Y:S01]  /*0070*/  LDCU.128 UR8, c[0x0][0x380] ;  /* 0x00007000ff0877ac */ /* 0x000e220008000c00 */
[C---:B------:R-:W-:Y:S01]  /*0080*/  IMAD.WIDE R16, R0.reuse, 0x4, RZ ;  /* 0x0000000400107825 */ /* 0x040fe200078e02ff */
[----:B------:R-:W-:Y:S01]  /*0090*/  SHF.L.U32 R0, R0, 0x2, RZ ;  /* 0x0000000200007819 */ /* 0x000fe200000006ff */
[----:B------:R-:W1:Y:S01]  /*00a0*/  LDCU.64 UR4, c[0x0][0x358] ;  /* 0x00006b00ff0477ac */ /* 0x000e620008000a00 */
[----:B------:R-:W-:Y:S02]  /*00b0*/  LOP3.LUT R2, R16, 0xfffff000, RZ, 0xc0, !PT ;  /* 0xfffff00010027812 */ /* 0x000fe400078ec0ff */
[----:B------:R-:W-:Y:S01]  /*00c0*/  LOP3.LUT R0, R0, 0xffc, RZ, 0xc0, !PT ;  /* 0x00000ffc00007812 */ /* 0x000fe200078ec0ff */
[----:B------:R-:W2:Y:S01]  /*00d0*/  LDCU.64 UR6, c[0x0][0x390] ;  /* 0x00007200ff0677ac */ /* 0x000ea20008000a00 */
[----:B0-----:R-:W-:Y:S02]  /*00e0*/  IADD3 R2, P0, PT, R2, UR8, RZ ;  /* 0x0000000802027c10 */ /* 0x001fe4000ff1e0ff */
[----:B------:R-:W-:-:S02]  /*00f0*/  IADD3 R4, P1, PT, R0, UR10, RZ ;  /* 0x0000000a00047c10 */ /* 0x000fc4000ff3e0ff */
[----:B------:R-:W-:Y:S02]  /*0100*/  IADD3.X R3, PT, PT, R17, UR9, RZ, P0, !PT ;  /* 0x0000000911037c10 */ /* 0x000fe400087fe4ff */
[----:B------:R-:W-:-:S03]  /*0110*/  IADD3.X R5, PT, PT, RZ, UR11, RZ, P1, !PT ;  /* 0x0000000bff057c10 */ /* 0x000fc60008ffe4ff */
[----:B-1----:R-:W3:Y:S04]  /*0120*/  LDG.E.CONSTANT R0, desc[UR4][R2.64] ;  /* 0x0000000402007981 */ /* 0x002ee8000c1e9900 */
[----:B------:R-:W3:Y:S04]  /*0130*/  LDG.E.CONSTANT R9, desc[UR4][R4.64] ;  /* 0x0000000404097981 */ /* 0x000ee8000c1e9900 */
[----:B------:R-:W4:Y:S04]  /*0140*/  LDG.E.CONSTANT R27, desc[UR4][R2.64+0x4] ;  /* 0x00000404021b7981 */ /* 0x000f28000c1e9900 */
[----:B------:R-:W4:Y:S04]  /*0150*/  LDG.E.CONSTANT R6, desc[UR4][R4.64+0x1000] ;  /* 0x0010000404067981 */ /* 0x000f28000c1e9900 */
[----:B------:R-:W5:Y:S04]  /*0160*/  LDG.E.CONSTANT R18, desc[UR4][R4.64+0x2000] ;  /* 0x0020000404127981 */ /* 0x000f68000c1e9900 */
[----:B------:R-:W5:Y:S04]  /*0170*/  LDG.E.CONSTANT R21, desc[UR4][R2.64+0x8] ;  /* 0x0000080402157981 */ /* 0x000f68000c1e9900 */
[----:B------:R-:W2:Y:S04]  /*0180*/  LDG.E.CONSTANT R20, desc[UR4][R2.64+0xc] ;  /* 0x00000c0402147981 */ /* 0x000ea8000c1e9900 */
        /* <DEDUP_REMOVED lines=12> */
[----:B------:R-:W2:Y:S01]  /*0250*/  LDG.E.CONSTANT R11, desc[UR4][R4.64+0x9000] ;  /* 0x00900004040b7981 */ /* 0x000ea2000c1e9900 */
[----:B---3--:R-:W-:-:S03]  /*0260*/  FFMA R0, R0, R9, RZ ;  /* 0x0000000900007223 */ /* 0x008fc600000000ff */
[----:B------:R-:W3:Y:S01]  /*0270*/  LDG.E.CONSTANT R9, desc[UR4][R4.64+0xa000] ;  /* 0x00a0000404097981 */ /* 0x000ee2000c1e9900 */
[----:B----4-:R-:W-:-:S03]  /*0280*/  FFMA R0, R27, R6, R0 ;  /* 0x000000061b007223 */ /* 0x010fc60000000000 */
[----:B------:R-:W3:Y:S01]  /*0290*/  LDG.E.CONSTANT R6, desc[UR4][R2.64+0x28] ;  /* 0x0000280402067981 */ /* 0x000ee2000c1e9900 */
[----:B-----5:R-:W-:-:S03]  /*02a0*/  FFMA R27, R21, R18, R0 ;  /* 0x00000012151b7223 */ /* 0x020fc60000000000 */
[----:B------:R-:W4:Y:S04]  /*02b0*/  LDG.E.CONSTANT R18, desc[UR4][R2.64+0x2c] ;  /* 0x00002c0402127981 */ /* 0x000f28000c1e9900 */
[----:B------:R-:W4:Y:S01]  /*02c0*/  LDG.E.CONSTANT R21, desc[UR4][R4.64+0xb000] ;  /* 0x00b0000404157981 */ /* 0x000f22000c1e9900 */
[----:B--2---:R-:W-:-:S03]  /*02d0*/  FFMA R27, R20, R23, R27 ;  /* 0x00000017141b7223 */ /* 0x004fc6000000001b */
[----:B------:R-:W2:Y:S04]  /*02e0*/  LDG.E.CONSTANT R20, desc[UR4][R2.64+0x30] ;  /* 0x0000300402147981 */ /* 0x000ea8000c1e9900 */
[----:B------:R-:W2:Y:S01]  /*02f0*/  LDG.E.CONSTANT R23, desc[UR4][R4.64+0xc000] ;  /* 0x00c0000404177981 */ /* 0x000ea2000c1e9900 */
[----:B------:R-:W-:-:S03]  /*0300*/  FFMA R27, R22, R25, R27 ;  /* 0x00000019161b7223 */ /* 0x000fc6000000001b */
[----:B------:R-:W5:Y:S04]  /*0310*/  LDG.E.CONSTANT R22, desc[UR4][R2.64+0x34] ;  /* 0x0000340402167981 */ /* 0x000f68000c1e9900 */
[----:B------:R-:W5:Y:S01]  /*0320*/  LDG.E.CONSTANT R25, desc[UR4][R4.64+0xd000] ;  /* 0x00d0000404197981 */ /* 0x000f62000c1e9900 */
        /* <DEDUP_REMOVED lines=15> */
[----:B---3--:R-:W-:-:S03]  /*0420*/  FFMA R27, R6, R9, R27 ;  /* 0x00000009061b7223 */ /* 0x008fc6000000001b */
[----:B------:R-:W3:Y:S04]  /*0430*/  LDG.E.CONSTANT R6, desc[UR4][R2.64+0x4c] ;  /* 0x00004c0402067981 */ /* 0x000ee8000c1e9900 */
[----:B------:R-:W3:Y:S01]  /*0440*/  LDG.E.CONSTANT R9, desc[UR4][R4.64+0x13000] ;  /* 0x0130000404097981 */ /* 0x000ee2000c1e9900 */
[----:B----4-:R-:W-:-:S03]  /*0450*/  FFMA R27, R18, R21, R27 ;  /* 0x00000015121b7223 */ /* 0x010fc6000000001b */
[----:B------:R-:W4:Y:S04]  /*0460*/  LDG.E.CONSTANT R18, desc[UR4][R2.64+0x50] ;  /* 0x0000500402127981 */ /* 0x000f28000c1e9900 */
[----:B------:R-:W4:Y:S01]  /*0470*/  LDG.E.CONSTANT R21, desc[UR4][R4.64+0x14000] ;  /* 0x0140000404157981 */ /* 0x000f22000c1e9900 */
[----:B--2---:R-:W-:-:S03]  /*0480*/  FFMA R27, R20, R23, R27 ;  /* 0x00000017141b7223 */ /* 0x004fc6000000001b */
[----:B------:R-:W2:Y:S04]  /*0490*/  LDG.E.CONSTANT R20, desc[UR4][R2.64+0x54] ;  /* 0x0000540402147981 */ /* 0x000ea8000c1e9900 */
[----:B------:R-:W2:Y:S01]  /*04a0*/  LDG.E.CONSTANT R23, desc[UR4][R4.64+0x15000] ;  /* 0x0150000404177981 */ /* 0x000ea2000c1e9900 */
[----:B-----5:R-:W-:-:S03]  /*04b0*/  FFMA R27, R22, R25, R27 ;  /* 0x00000019161b7223 */ /* 0x020fc6000000001b */
        /* <DEDUP_REMOVED lines=3002> */
[----:B------:R-:W5:Y:S04]  /*c060*/  LDG.E.CONSTANT R14, desc[UR4][R4.64+0x3fe000] ;  /* 0x3fe00004040e7981 */ /* 0x000f68000c1e9900 */
[----:B------:R0:W5:Y:S01]  /*c070*/  LDG.E.CONSTANT R24, desc[UR4][R2.64+0xffc] ;  /* 0x000ffc0402187981 */ /* 0x000162000c1e9900 */
[----:B------:R-:W-:-:S04]  /*c080*/  FFMA R7, R0, R7, R29 ;  /* 0x0000000700077223 */ /* 0x000fc8000000001d */
[----:B------:R-:W-:-:S04]  /*c090*/  FFMA R7, R12, R15, R7 ;  /* 0x0000000f0c077223 */ /* 0x000fc80000000007 */
[----:B------:R-:W-:-:S04]  /*c0a0*/  FFMA R7, R10, R13, R7 ;  /* 0x0000000d0a077223 */ /* 0x000fc80000000007 */
[----:B------:R-:W-:Y:S01]  /*c0b0*/  FFMA R7, R8, R11, R7 ;  /* 0x0000000b08077223 */ /* 0x000fe20000000007 */
[----:B0-----:R-:W-:-:S04]  /*c0c0*/  IADD3 R2, P0, PT, R16, UR6, RZ ;  /* 0x0000000610027c10 */ /* 0x001fc8000ff1e0ff */
[----:B------:R-:W-:Y:S01]  /*c0d0*/  IADD3.X R3, PT, PT, R17, UR7, RZ, P0, !PT ;  /* 0x0000000711037c10 */ /* 0x000fe200087fe4ff */
[----:B---3--:R-:W-:-:S04]  /*c0e0*/  FFMA R7, R6, R9, R7 ;  /* 0x0000000906077223 */ /* 0x008fc80000000007 */
[----:B----4-:R-:W-:-:S04]  /*c0f0*/  FFMA R7, R18, R21, R7 ;  /* 0x0000001512077223 */ /* 0x010fc80000000007 */
[----:B--2---:R-:W-:-:S04]  /*c100*/  FFMA R7, R20, R23, R7 ;  /* 0x0000001714077223 */ /* 0x004fc80000000007 */
[----:B-----5:R-:W-:-:S04]  /*c110*/  FFMA R22, R22, R25, R7 ;  /* 0x0000001916167223 */ /* 0x020fc80000000007 */
[----:B------:R-:W-:-:S04]  /*c120*/  FFMA R19, R19, R14, R22 ;  /* 0x0000000e13137223 */ /* 0x000fc80000000016 */
[----:B------:R-:W-:-:S05]  /*c130*/  FFMA R19, R24, R27, R19 ;  /* 0x0000001b18137223 */ /* 0x000fca0000000013 */
[----:B------:R-:W-:Y:S01]  /*c140*/  STG.E desc[UR4][R2.64], R19 ;  /* 0x0000001302007986 */ /* 0x000fe2000c101904 */
[----:B------:R-:W-:Y:S05]  /*c150*/  EXIT ;  /* 0x000000000000794d */ /* 0x000fea0003800000 */
.L_x_0:
[----:B------:R-:W-:-:S00]  /*c160*/  BRA `(.L_x_0) ;  /* 0xfffffffc00fc7947 */ /* 0x000fc0000383ffff */
[----:B------:R-:W-:-:S00]  /*c170*/  NOP ;  /* 0x0000000000007918 */ /* 0x000fc00000000000 */
        /* <DEDUP_REMOVED lines=8> */
.L_x_3:


//--------------------- .text._Z18sgemm_naive_kernelILi128ELi128ELi128EEvPfS0_S0_ --------------------------
	.section	.text._Z18sgemm_naive_kernelILi128ELi128ELi128EEvPfS0_S0_,"ax",@progbits
	.align	128
        .global         _Z18sgemm_naive_kernelILi128ELi128ELi128EEvPfS0_S0_
        .type           _Z18sgemm_naive_kernelILi128ELi128ELi128EEvPfS0_S0_,@function
        .size           _Z18sgemm_naive_kernelILi128ELi128ELi128EEvPfS0_S0_,(.L_x_4 - _Z18sgemm_naive_kernelILi128ELi128ELi128EEvPfS0_S0_)
        .other          _Z18sgemm_naive_kernelILi128ELi128ELi128EEvPfS0_S0_,@"STO_CUDA_ENTRY STV_DEFAULT"
_Z18sgemm_naive_kernelILi128ELi128ELi128EEvPfS0_S0_:
.text._Z18sgemm_naive_kernelILi128ELi128ELi128EEvPfS0_S0_:
        /* <DEDUP_REMOVED lines=391> */
[----:B------:R0:W5:Y:S02]  /*1870*/  LDG.E.CONSTANT R24, desc[UR4][R2.64+0x1fc] ;  /* 0x0001fc0402187981 */ /* 0x000164000c1e9900 */
[----:B0-----:R-:W-:-:S04]  /*1880*/  IADD3 R2, P0, PT, R16, UR6, RZ ;  /* 0x0000000610027c10 */ /* 0x001fc8000ff1e0ff */
[----:B------:R-:W-:Y:S01]  /*1890*/  IADD3.X R3, PT, PT, R17, UR7, RZ, P0, !PT ;  /* 0x0000000711037c10 */ /* 0x000fe200087fe4ff */
[----:B---3--:R-:W-:-:S04]  /*18a0*/  FFMA R13, R10, R13, R29 ;  /* 0x0000000d0a0d7223 */ /* 0x008fc8000000001d */
[----:B----4-:R-:W-:-:S04]  /*18b0*/  FFMA R11, R8, R11, R13 ;  /* 0x0000000b080b7223 */ /* 0x010fc8000000000d */
[----:B--2---:R-:W-:-:S04]  /*18c0*/  FFMA R9, R6, R9, R11 ;  /* 0x0000000906097223 */ /* 0x004fc8000000000b */
[----:B-----5:R-:W-:-:S04]  /*18d0*/  FFMA R7, R0, R7, R9 ;  /* 0x0000000700077223 */ /* 0x020fc80000000009 */
[----:B------:R-:W-:-:S04]  /*18e0*/  FFMA R7, R22, R25, R7 ;  /* 0x0000001916077223 */ /* 0x000fc80000000007 */
[----:B------:R-:W-:-:S04]  /*18f0*/  FFMA R7, R20, R23, R7 ;  /* 0x0000001714077223 */ /* 0x000fc80000000007 */
[----:B------:R-:W-:-:S04]  /*1900*/  FFMA R7, R18, R21, R7 ;  /* 0x0000001512077223 */ /* 0x000fc80000000007 */
[----:B------:R-:W-:-:S04]  /*1910*/  FFMA R14, R14, R19, R7 ;  /* 0x000000130e0e7223 */ /* 0x000fc80000000007 */
[----:B------:R-:W-:-:S04]  /*1920*/  FFMA R15, R15, R12, R14 ;  /* 0x0000000c0f0f7223 */ /* 0x000fc8000000000e */
[----:B------:R-:W-:-:S05]  /*1930*/  FFMA R15, R24, R27, R15 ;  /* 0x0000001b180f7223 */ /* 0x000fca000000000f */
[----:B------:R-:W-:Y:S01]  /*1940*/  STG.E desc[UR4][R2.64], R15 ;  /* 0x0000000f02007986 */ /* 0x000fe2000c101904 */
[----:B------:R-:W-:Y:S05]  /*1950*/  EXIT ;  /* 0x000000000000794d */ /* 0x000fea0003800000 */
.L_x_1:
        /* <DEDUP_REMOVED lines=10> */
.L_x_4:


//--------------------- .text._Z18sgemm_naive_kernelILi32ELi32ELi32EEvPfS0_S0_ --------------------------
	.section	.text._Z18sgemm_naive_kernelILi32ELi32ELi32EEvPfS0_S0_,"ax",@progbits
	.align	128
        .global         _Z18sgemm_naive_kernelILi32ELi32ELi32EEvPfS0_S0_
        .type           _Z18sgemm_naive_kernelILi32ELi32ELi32EEvPfS0_S0_,@function
        .size           _Z18sgemm_naive_kernelILi32ELi32ELi32EEvPfS0_S0_,(.L_x_5 - _Z18sgemm_naive_kernelILi32ELi32ELi32EEvPfS0_S0_)
        .other          _Z18sgemm_naive_kernelILi32ELi32ELi32EEvPfS0_S0_,@"STO_CUDA_ENTRY STV_DEFAULT"
_Z18sgemm_naive_kernelILi32ELi32ELi32EEvPfS0_S0_:
.text._Z18sgemm_naive_kernelILi32ELi32ELi32EEvPfS0_S0_:
        /* <DEDUP_REMOVED lines=101> */
[----:B------:R0:W4:Y:S04]  /*0650*/  LDG.E.CONSTANT R25, desc[UR4][R2.64+0xf00] ;  /* 0x000f000402197981 */ /* 0x000128000c1e9900 */
[----:B------:R-:W4:Y:S01]  /*0660*/  LDG.E.CONSTANT R24, desc[UR4][R4.64+0x7c] ;  /* 0x00007c0404187981 */ /* 0x000f22000c1e9900 */
[----:B--2---:R-:W-:-:S04]  /*0670*/  FFMA R23, R23, R20, R28 ;  /* 0x0000001417177223 */ /* 0x004fc8000000001c */
[----:B-----5:R-:W-:-:S04]  /*0680*/  FFMA R21, R18, R21, R23 ;  /* 0x0000001512157223 */ /* 0x020fc80000000017 */
[----:B------:R-:W-:-:S04]  /*0690*/  FFMA R19, R14, R19, R21 ;  /* 0x000000130e137223 */ /* 0x000fc80000000015 */
[----:B------:R-:W-:-:S04]  /*06a0*/  FFMA R15, R12, R15, R19 ;  /* 0x0000000f0c0f7223 */ /* 0x000fc80000000013 */
[----:B------:R-:W-:-:S04]  /*06b0*/  FFMA R13, R10, R13, R15 ;  /* 0x0000000d0a0d7223 */ /* 0x000fc8000000000f */
[----:B------:R-:W-:-:S04]  /*06c0*/  FFMA R11, R8, R11, R13 ;  /* 0x0000000b080b7223 */ /* 0x000fc8000000000d */
[----:B------:R-:W-:Y:S01]  /*06d0*/  FFMA R9, R6, R9, R11 ;  /* 0x0000000906097223 */ /* 0x000fe2000000000b */
[----:B0-----:R-:W-:-:S04]  /*06e0*/  IADD3 R2, P0, PT, R16, UR6, RZ ;  /* 0x0000000610027c10 */ /* 0x001fc8000ff1e0ff */
[----:B------:R-:W-:Y:S01]  /*06f0*/  IADD3.X R3, PT, PT, R17, UR7, RZ, P0, !PT ;  /* 0x0000000711037c10 */ /* 0x000fe200087fe4ff */
[----:B---3--:R-:W-:-:S04]  /*0700*/  FFMA R7, R0, R7, R9 ;  /* 0x0000000700077223 */ /* 0x008fc80000000009 */
[----:B------:R-:W-:-:S04]  /*0710*/  FFMA R7, R26, R27, R7 ;  /* 0x0000001b1a077223 */ /* 0x000fc80000000007 */
[----:B----4-:R-:W-:-:S04]  /*0720*/  FFMA R7, R22, R25, R7 ;  /* 0x0000001916077223 */ /* 0x010fc80000000007 */
[----:B------:R-:W-:-:S05]  /*0730*/  FFMA R7, R24, R29, R7 ;  /* 0x0000001d18077223 */ /* 0x000fca0000000007 */
[----:B------:R-:W-:Y:S01]  /*0740*/  STG.E desc[UR4][R2.64], R7 ;  /* 0x0000000702007986 */ /* 0x000fe2000c101904 */
[----:B------:R-:W-:Y:S05]  /*0750*/  EXIT ;  /* 0x000000000000794d */ /* 0x000fea0003800000 */
.L_x_2:
        /* <DEDUP_REMOVED lines=10> */
.L_x_5:


//--------------------- .nv.shared.reserved.0     --------------------------
	.section	.nv.shared.reserved.0,"aw",@nobits
	.weak		__nv_reservedSMEM_offset_0_alias
	.size		__nv_reservedSMEM_offset_0_alias, 0, 64
	.other		__nv_reservedSMEM_offset_0_alias,@"STO_CUDA_RESERVED_SHARED STV_DEFAULT"
__nv_reservedSMEM_offset_0_alias:
	.zero		0
	.zero		64


//--------------------- .nv.constant0._Z18sgemm_naive_kernelILi1024ELi1024ELi1024EEvPfS0_S0_ --------------------------
	.section	.nv.constant0._Z18sgemm_naive_kernelILi1024ELi1024ELi1024EEvPfS0_S0_,"a",@progbits
	.sectionflags	@""
	.align	4
.nv.constant0._Z18sgemm_naive_kernelILi1024ELi1024ELi1024EEvPfS0_S0_:
	.zero		920


//--------------------- .nv.constant0._Z18sgemm_naive_kernelILi128ELi128ELi128EEvPfS0_S0_ --------------------------
	.section	.nv.constant0._Z18sgemm_naive_kernelILi128ELi128ELi128EEvPfS0_S0_,"a",@progbits
	.sectionflags	@""
	.align	4
.nv.constant0._Z18sgemm_naive_kernelILi128ELi128ELi128EEvPfS0_S0_:
	.zero		920


//--------------------- .nv.constant0._Z18sgemm_naive_kernelILi32ELi32ELi32EEvPfS0_S0_ --------------------------
	.section	.nv.constant0._Z18sgemm_naive_kernelILi32ELi32ELi32EEvPfS0_S0_,"a",@progbits
	.sectionflags	@""
	.align	4
.nv.constant0._Z18sgemm_naive_kernelILi32ELi32ELi32EEvPfS0_S0_:
	.zero		920


//--------------------- SYMBOLS --------------------------

	.type		.nv.reservedSmem.offset0,@object
	.size		.nv.reservedSmem.offset0,0x4
